//
// Generated by NVIDIA NVVM Compiler
//
// Compiler Build ID: CL-36424714
// Cuda compilation tools, release 13.0, V13.0.88
// Based on NVVM 20.0.0
//

.version 9.0
.target sm_100
.address_size 64

	// .globl	_Z14Rgb2GrayKernelP6uchar3iiPh
.const .align 4 .b8 d_xSobel[36] = {1, 0, 0, 0, 0, 0, 0, 0, 255, 255, 255, 255, 2, 0, 0, 0, 0, 0, 0, 0, 254, 255, 255, 255, 1, 0, 0, 0, 0, 0, 0, 0, 255, 255, 255, 255};
.const .align 4 .b8 d_ySobel[36] = {1, 0, 0, 0, 2, 0, 0, 0, 1, 0, 0, 0, 0, 0, 0, 0, 0, 0, 0, 0, 0, 0, 0, 0, 255, 255, 255, 255, 254, 255, 255, 255, 255, 255, 255, 255};
.global .align 4 .u32 d_originalWidth;

.visible .entry _Z14Rgb2GrayKernelP6uchar3iiPh(
	.param .u64 .ptr .align 1 _Z14Rgb2GrayKernelP6uchar3iiPh_param_0,
	.param .u32 _Z14Rgb2GrayKernelP6uchar3iiPh_param_1,
	.param .u32 _Z14Rgb2GrayKernelP6uchar3iiPh_param_2,
	.param .u64 .ptr .align 1 _Z14Rgb2GrayKernelP6uchar3iiPh_param_3
)
{
	.reg .pred 	%p<4>;
	.reg .b16 	%rs<4>;
	.reg .b32 	%r<11>;
	.reg .b32 	%f<7>;
	.reg .b64 	%rd<11>;

	ld.param.u64 	%rd2, [_Z14Rgb2GrayKernelP6uchar3iiPh_param_0];
	ld.param.s32 	%rd4, [_Z14Rgb2GrayKernelP6uchar3iiPh_param_1];
	ld.param.u32 	%r1, [_Z14Rgb2GrayKernelP6uchar3iiPh_param_2];
	ld.param.u64 	%rd3, [_Z14Rgb2GrayKernelP6uchar3iiPh_param_3];
	mov.u32 	%r2, %ctaid.y;
	mov.u32 	%r3, %ntid.y;
	mov.u32 	%r4, %tid.y;
	mad.lo.s32 	%r5, %r2, %r3, %r4;
	cvt.u64.u32 	%rd5, %r5;
	mov.u32 	%r6, %ctaid.x;
	mov.u32 	%r7, %ntid.x;
	mov.u32 	%r8, %tid.x;
	mad.lo.s32 	%r9, %r6, %r7, %r8;
	cvt.u64.u32 	%rd6, %r9;
	mad.lo.s64 	%rd1, %rd4, %rd5, %rd6;
	setp.ge.u32 	%p1, %r5, %r1;
	setp.ge.u64 	%p2, %rd6, %rd4;
	or.pred  	%p3, %p1, %p2;
	@%p3 bra 	$L__BB0_2;
	cvta.to.global.u64 	%rd7, %rd2;
	cvta.to.global.u64 	%rd8, %rd3;
	mad.lo.s64 	%rd9, %rd1, 3, %rd7;
	ld.global.u8 	%rs1, [%rd9];
	cvt.rn.f32.u16 	%f1, %rs1;
	ld.global.u8 	%rs2, [%rd9+1];
	cvt.rn.f32.u16 	%f2, %rs2;
	mul.f32 	%f3, %f2, 0f3F1645A2;
	fma.rn.f32 	%f4, %f1, 0f3E991687, %f3;
	ld.global.u8 	%rs3, [%rd9+2];
	cvt.rn.f32.u16 	%f5, %rs3;
	fma.rn.f32 	%f6, %f5, 0f3DE978D5, %f4;
	cvt.rzi.u32.f32 	%r10, %f6;
	add.s64 	%rd10, %rd8, %rd1;
	st.global.u8 	[%rd10], %r10;
$L__BB0_2:
	ret;

}
	// .globl	_Z20backwardEnergyKernelPhiiPiS0_S0_
.visible .entry _Z20backwardEnergyKernelPhiiPiS0_S0_(
	.param .u64 .ptr .align 1 _Z20backwardEnergyKernelPhiiPiS0_S0__param_0,
	.param .u32 _Z20backwardEnergyKernelPhiiPiS0_S0__param_1,
	.param .u32 _Z20backwardEnergyKernelPhiiPiS0_S0__param_2,
	.param .u64 .ptr .align 1 _Z20backwardEnergyKernelPhiiPiS0_S0__param_3,
	.param .u64 .ptr .align 1 _Z20backwardEnergyKernelPhiiPiS0_S0__param_4,
	.param .u64 .ptr .align 1 _Z20backwardEnergyKernelPhiiPiS0_S0__param_5
)
{
	.reg .pred 	%p<7>;
	.reg .b32 	%r<83>;
	.reg .b64 	%rd<29>;

	ld.param.u64 	%rd1, [_Z20backwardEnergyKernelPhiiPiS0_S0__param_0];
	ld.param.u32 	%r3, [_Z20backwardEnergyKernelPhiiPiS0_S0__param_1];
	ld.param.u32 	%r5, [_Z20backwardEnergyKernelPhiiPiS0_S0__param_2];
	ld.param.u64 	%rd2, [_Z20backwardEnergyKernelPhiiPiS0_S0__param_5];
	mov.u32 	%r6, %ctaid.x;
	mov.u32 	%r7, %ntid.x;
	mov.u32 	%r8, %tid.x;
	mad.lo.s32 	%r1, %r6, %r7, %r8;
	mov.u32 	%r9, %ctaid.y;
	mov.u32 	%r10, %ntid.y;
	mov.u32 	%r11, %tid.y;
	mad.lo.s32 	%r12, %r9, %r10, %r11;
	setp.ge.s32 	%p1, %r1, %r3;
	setp.ge.s32 	%p2, %r12, %r5;
	or.pred  	%p3, %p1, %p2;
	@%p3 bra 	$L__BB1_2;
	cvta.to.global.u64 	%rd3, %rd2;
	cvta.to.global.u64 	%rd4, %rd1;
	add.s32 	%r13, %r5, -1;
	add.s32 	%r14, %r3, -1;
	ld.global.u32 	%r15, [d_originalWidth];
	max.s32 	%r16, %r1, 1;
	max.u32 	%r17, %r12, 1;
	add.s32 	%r18, %r17, -1;
	mul.lo.s32 	%r19, %r15, %r18;
	cvt.s64.s32 	%rd5, %r19;
	cvt.u64.u32 	%rd6, %r16;
	add.s64 	%rd7, %rd5, %rd6;
	add.s64 	%rd8, %rd4, %rd7;
	ld.global.u8 	%r20, [%rd8+-1];
	ld.const.u32 	%r21, [d_xSobel];
	mul.lo.s32 	%r22, %r21, %r20;
	ld.const.u32 	%r23, [d_ySobel];
	mul.lo.s32 	%r24, %r23, %r20;
	max.s32 	%r25, %r1, 0;
	add.s32 	%r26, %r19, %r25;
	cvt.s64.s32 	%rd9, %r26;
	add.s64 	%rd10, %rd4, %rd9;
	ld.global.u8 	%r27, [%rd10];
	ld.const.u32 	%r28, [d_xSobel+4];
	mad.lo.s32 	%r29, %r28, %r27, %r22;
	ld.const.u32 	%r30, [d_ySobel+4];
	mad.lo.s32 	%r31, %r30, %r27, %r24;
	add.s32 	%r32, %r1, 1;
	setp.lt.s32 	%p4, %r1, -1;
	setp.lt.s32 	%p5, %r32, %r3;
	selp.b32 	%r33, %r32, %r14, %p5;
	selp.b32 	%r34, 0, %r33, %p4;
	add.s32 	%r35, %r19, %r34;
	cvt.s64.s32 	%rd11, %r35;
	add.s64 	%rd12, %rd4, %rd11;
	ld.global.u8 	%r36, [%rd12];
	ld.const.u32 	%r37, [d_xSobel+8];
	mad.lo.s32 	%r38, %r37, %r36, %r29;
	ld.const.u32 	%r39, [d_ySobel+8];
	mad.lo.s32 	%r40, %r39, %r36, %r31;
	mul.lo.s32 	%r41, %r15, %r12;
	cvt.s64.s32 	%rd13, %r41;
	add.s64 	%rd14, %rd13, %rd6;
	add.s64 	%rd15, %rd4, %rd14;
	ld.global.u8 	%r42, [%rd15+-1];
	ld.const.u32 	%r43, [d_xSobel+12];
	mad.lo.s32 	%r44, %r43, %r42, %r38;
	ld.const.u32 	%r45, [d_ySobel+12];
	mad.lo.s32 	%r46, %r45, %r42, %r40;
	add.s32 	%r47, %r41, %r25;
	cvt.s64.s32 	%rd16, %r47;
	add.s64 	%rd17, %rd4, %rd16;
	ld.global.u8 	%r48, [%rd17];
	ld.const.u32 	%r49, [d_xSobel+16];
	mad.lo.s32 	%r50, %r49, %r48, %r44;
	ld.const.u32 	%r51, [d_ySobel+16];
	mad.lo.s32 	%r52, %r51, %r48, %r46;
	add.s32 	%r53, %r41, %r34;
	cvt.s64.s32 	%rd18, %r53;
	add.s64 	%rd19, %rd4, %rd18;
	ld.global.u8 	%r54, [%rd19];
	ld.const.u32 	%r55, [d_xSobel+20];
	mad.lo.s32 	%r56, %r55, %r54, %r50;
	ld.const.u32 	%r57, [d_ySobel+20];
	mad.lo.s32 	%r58, %r57, %r54, %r52;
	add.s32 	%r59, %r12, 1;
	setp.lt.u32 	%p6, %r59, %r5;
	selp.b32 	%r60, %r59, %r13, %p6;
	mul.lo.s32 	%r61, %r15, %r60;
	cvt.s64.s32 	%rd20, %r61;
	add.s64 	%rd21, %rd20, %rd6;
	add.s64 	%rd22, %rd4, %rd21;
	ld.global.u8 	%r62, [%rd22+-1];
	ld.const.u32 	%r63, [d_xSobel+24];
	mad.lo.s32 	%r64, %r63, %r62, %r56;
	ld.const.u32 	%r65, [d_ySobel+24];
	mad.lo.s32 	%r66, %r65, %r62, %r58;
	add.s32 	%r67, %r61, %r25;
	cvt.s64.s32 	%rd23, %r67;
	add.s64 	%rd24, %rd4, %rd23;
	ld.global.u8 	%r68, [%rd24];
	ld.const.u32 	%r69, [d_xSobel+28];
	mad.lo.s32 	%r70, %r69, %r68, %r64;
	ld.const.u32 	%r71, [d_ySobel+28];
	mad.lo.s32 	%r72, %r71, %r68, %r66;
	add.s32 	%r73, %r61, %r34;
	cvt.s64.s32 	%rd25, %r73;
	add.s64 	%rd26, %rd4, %rd25;
	ld.global.u8 	%r74, [%rd26];
	ld.const.u32 	%r75, [d_xSobel+32];
	mad.lo.s32 	%r76, %r75, %r74, %r70;
	ld.const.u32 	%r77, [d_ySobel+32];
	mad.lo.s32 	%r78, %r77, %r74, %r72;
	abs.s32 	%r79, %r76;
	abs.s32 	%r80, %r78;
	add.s32 	%r81, %r80, %r79;
	add.s32 	%r82, %r41, %r1;
	mul.wide.s32 	%rd27, %r82, 4;
	add.s64 	%rd28, %rd3, %rd27;
	st.global.u32 	[%rd28], %r81;
$L__BB1_2:
	ret;

}
	// .globl	_Z13carvingKernelPiP6uchar3Phi
.visible .entry _Z13carvingKernelPiP6uchar3Phi(
	.param .u64 .ptr .align 1 _Z13carvingKernelPiP6uchar3Phi_param_0,
	.param .u64 .ptr .align 1 _Z13carvingKernelPiP6uchar3Phi_param_1,
	.param .u64 .ptr .align 1 _Z13carvingKernelPiP6uchar3Phi_param_2,
	.param .u32 _Z13carvingKernelPiP6uchar3Phi_param_3
)
{
	.reg .pred 	%p<6>;
	.reg .b16 	%rs<21>;
	.reg .b32 	%r<31>;
	.reg .b64 	%rd<21>;

	ld.param.u64 	%rd7, [_Z13carvingKernelPiP6uchar3Phi_param_0];
	ld.param.u64 	%rd8, [_Z13carvingKernelPiP6uchar3Phi_param_1];
	ld.param.u64 	%rd9, [_Z13carvingKernelPiP6uchar3Phi_param_2];
	ld.param.u32 	%r18, [_Z13carvingKernelPiP6uchar3Phi_param_3];
	cvta.to.global.u64 	%rd1, %rd9;
	cvta.to.global.u64 	%rd2, %rd8;
	cvta.to.global.u64 	%rd10, %rd7;
	mov.u32 	%r19, %ctaid.x;
	ld.global.u32 	%r20, [d_originalWidth];
	mul.lo.s32 	%r1, %r20, %r19;
	mul.wide.u32 	%rd11, %r19, 4;
	add.s64 	%rd12, %rd10, %rd11;
	ld.global.u32 	%r2, [%rd12];
	add.s32 	%r21, %r18, -1;
	setp.ge.s32 	%p1, %r2, %r21;
	@%p1 bra 	$L__BB2_7;
	not.b32 	%r22, %r2;
	add.s32 	%r23, %r18, %r22;
	and.b32  	%r3, %r23, 3;
	setp.eq.s32 	%p2, %r3, 0;
	mov.u32 	%r28, %r2;
	@%p2 bra 	$L__BB2_4;
	neg.s32 	%r27, %r3;
	add.s64 	%rd3, %rd1, 1;
	add.s32 	%r26, %r2, %r1;
	add.s64 	%rd4, %rd2, 2;
	add.s32 	%r28, %r2, %r3;
$L__BB2_3:
	.pragma "nounroll";
	cvt.s64.s32 	%rd13, %r26;
	add.s64 	%rd14, %rd3, %rd13;
	mul.wide.s32 	%rd15, %r26, 3;
	add.s64 	%rd16, %rd4, %rd15;
	ld.global.u8 	%rs1, [%rd16+1];
	ld.global.u8 	%rs2, [%rd16+2];
	ld.global.u8 	%rs3, [%rd16+3];
	st.global.u8 	[%rd16+-2], %rs1;
	st.global.u8 	[%rd16+-1], %rs2;
	st.global.u8 	[%rd16], %rs3;
	ld.global.u8 	%rs4, [%rd14];
	st.global.u8 	[%rd14+-1], %rs4;
	add.s32 	%r27, %r27, 1;
	setp.ne.s32 	%p3, %r27, 0;
	add.s32 	%r26, %r26, 1;
	@%p3 bra 	$L__BB2_3;
$L__BB2_4:
	sub.s32 	%r24, %r18, %r2;
	add.s32 	%r25, %r24, -2;
	setp.lt.u32 	%p4, %r25, 3;
	@%p4 bra 	$L__BB2_7;
	sub.s32 	%r30, %r28, %r18;
	add.s64 	%rd5, %rd2, 7;
	add.s32 	%r29, %r28, %r1;
	add.s64 	%rd6, %rd1, 2;
$L__BB2_6:
	cvt.s64.s32 	%rd17, %r29;
	mul.wide.s32 	%rd18, %r29, 3;
	add.s64 	%rd19, %rd5, %rd18;
	add.s64 	%rd20, %rd6, %rd17;
	ld.global.u8 	%rs5, [%rd19+-4];
	ld.global.u8 	%rs6, [%rd19+-3];
	ld.global.u8 	%rs7, [%rd19+-2];
	st.global.u8 	[%rd19+-7], %rs5;
	st.global.u8 	[%rd19+-6], %rs6;
	st.global.u8 	[%rd19+-5], %rs7;
	ld.global.u8 	%rs8, [%rd20+-1];
	st.global.u8 	[%rd20+-2], %rs8;
	ld.global.u8 	%rs9, [%rd19+-1];
	ld.global.u8 	%rs10, [%rd19];
	ld.global.u8 	%rs11, [%rd19+1];
	st.global.u8 	[%rd19+-4], %rs9;
	st.global.u8 	[%rd19+-3], %rs10;
	st.global.u8 	[%rd19+-2], %rs11;
	ld.global.u8 	%rs12, [%rd20];
	st.global.u8 	[%rd20+-1], %rs12;
	ld.global.u8 	%rs13, [%rd19+2];
	ld.global.u8 	%rs14, [%rd19+3];
	ld.global.u8 	%rs15, [%rd19+4];
	st.global.u8 	[%rd19+-1], %rs13;
	st.global.u8 	[%rd19], %rs14;
	st.global.u8 	[%rd19+1], %rs15;
	ld.global.u8 	%rs16, [%rd20+1];
	st.global.u8 	[%rd20], %rs16;
	ld.global.u8 	%rs17, [%rd19+5];
	ld.global.u8 	%rs18, [%rd19+6];
	ld.global.u8 	%rs19, [%rd19+7];
	st.global.u8 	[%rd19+2], %rs17;
	st.global.u8 	[%rd19+3], %rs18;
	st.global.u8 	[%rd19+4], %rs19;
	ld.global.u8 	%rs20, [%rd20+2];
	st.global.u8 	[%rd20+1], %rs20;
	add.s32 	%r30, %r30, 4;
	add.s32 	%r29, %r29, 4;
	setp.ne.s32 	%p5, %r30, -1;
	@%p5 bra 	$L__BB2_6;
$L__BB2_7:
	ret;

}
	// .globl	_Z16seamsScoreKernelPiS_iii
.visible .entry _Z16seamsScoreKernelPiS_iii(
	.param .u64 .ptr .align 1 _Z16seamsScoreKernelPiS_iii_param_0,
	.param .u64 .ptr .align 1 _Z16seamsScoreKernelPiS_iii_param_1,
	.param .u32 _Z16seamsScoreKernelPiS_iii_param_2,
	.param .u32 _Z16seamsScoreKernelPiS_iii_param_3,
	.param .u32 _Z16seamsScoreKernelPiS_iii_param_4
)
{
	.reg .pred 	%p<46>;
	.reg .b32 	%r<138>;
	.reg .b64 	%rd<56>;

	ld.param.u64 	%rd11, [_Z16seamsScoreKernelPiS_iii_param_0];
	ld.param.u64 	%rd12, [_Z16seamsScoreKernelPiS_iii_param_1];
	ld.param.u32 	%r63, [_Z16seamsScoreKernelPiS_iii_param_2];
	ld.param.u32 	%r64, [_Z16seamsScoreKernelPiS_iii_param_3];
	ld.param.u32 	%r65, [_Z16seamsScoreKernelPiS_iii_param_4];
	cvta.to.global.u64 	%rd1, %rd12;
	cvta.to.global.u64 	%rd2, %rd11;
	mov.u32 	%r1, %ntid.x;
	shr.u32 	%r2, %r1, 1;
	mov.u32 	%r66, %ctaid.x;
	add.s32 	%r67, %r66, -1;
	mov.u32 	%r3, %tid.x;
	mad.lo.s32 	%r4, %r67, %r2, %r3;
	setp.ne.s32 	%p1, %r65, 0;
	setp.lt.s32 	%p2, %r4, 0;
	setp.ge.s32 	%p3, %r4, %r63;
	or.pred  	%p4, %p2, %p3;
	or.pred  	%p5, %p4, %p1;
	@%p5 bra 	$L__BB3_2;
	mul.wide.u32 	%rd13, %r4, 4;
	add.s64 	%rd14, %rd2, %rd13;
	ld.global.u32 	%r68, [%rd14];
	add.s64 	%rd15, %rd1, %rd13;
	st.global.u32 	[%rd15], %r68;
$L__BB3_2:
	setp.eq.s32 	%p6, %r65, 0;
	bar.sync 	0;
	selp.u32 	%r127, 1, 0, %p6;
	setp.le.u32 	%p7, %r2, %r127;
	add.s32 	%r126, %r65, %r127;
	setp.ge.s32 	%p8, %r126, %r64;
	or.pred  	%p9, %p7, %p8;
	@%p9 bra 	$L__BB3_44;
	add.s32 	%r7, %r63, -1;
	not.b32 	%r69, %r65;
	add.s32 	%r70, %r64, %r69;
	sub.s32 	%r71, %r70, %r127;
	not.b32 	%r72, %r127;
	add.s32 	%r73, %r2, %r72;
	min.u32 	%r8, %r71, %r73;
	and.b32  	%r74, %r8, 3;
	setp.eq.s32 	%p10, %r74, 3;
	@%p10 bra 	$L__BB3_13;
	add.s32 	%r76, %r8, 1;
	and.b32  	%r9, %r76, 3;
	mov.b32 	%r123, 0;
$L__BB3_5:
	.pragma "nounroll";
	shl.b32 	%r77, %r127, 1;
	sub.s32 	%r78, %r1, %r77;
	setp.ge.u32 	%p11, %r3, %r78;
	@%p11 bra 	$L__BB3_12;
	add.s32 	%r13, %r127, %r4;
	setp.lt.s32 	%p12, %r13, 0;
	setp.ge.s32 	%p13, %r13, %r63;
	or.pred  	%p14, %p12, %p13;
	@%p14 bra 	$L__BB3_12;
	ld.global.u32 	%r14, [d_originalWidth];
	mul.lo.s32 	%r15, %r14, %r126;
	sub.s32 	%r79, %r15, %r14;
	add.s32 	%r80, %r79, %r13;
	mul.wide.s32 	%rd16, %r80, 4;
	add.s64 	%rd3, %rd1, %rd16;
	ld.global.u32 	%r125, [%rd3];
	setp.eq.s32 	%p15, %r13, 0;
	@%p15 bra 	$L__BB3_9;
	ld.global.u32 	%r81, [%rd3+-4];
	min.s32 	%r125, %r81, %r125;
$L__BB3_9:
	setp.ge.s32 	%p16, %r13, %r7;
	@%p16 bra 	$L__BB3_11;
	ld.global.u32 	%r82, [%rd3+4];
	min.s32 	%r125, %r82, %r125;
$L__BB3_11:
	add.s32 	%r83, %r15, %r13;
	mul.wide.s32 	%rd17, %r83, 4;
	add.s64 	%rd18, %rd2, %rd17;
	ld.global.u32 	%r84, [%rd18];
	add.s32 	%r85, %r84, %r125;
	mul.wide.s32 	%rd19, %r14, 4;
	add.s64 	%rd20, %rd3, %rd19;
	st.global.u32 	[%rd20], %r85;
$L__BB3_12:
	bar.sync 	0;
	add.s32 	%r127, %r127, 1;
	add.s32 	%r126, %r127, %r65;
	add.s32 	%r123, %r123, 1;
	setp.ne.s32 	%p17, %r123, %r9;
	@%p17 bra 	$L__BB3_5;
$L__BB3_13:
	setp.lt.u32 	%p18, %r8, 3;
	@%p18 bra 	$L__BB3_44;
	cvt.s64.s32 	%rd27, %r4;
$L__BB3_15:
	shl.b32 	%r86, %r127, 1;
	sub.s32 	%r87, %r1, %r86;
	setp.ge.u32 	%p19, %r3, %r87;
	@%p19 bra 	$L__BB3_22;
	add.s32 	%r28, %r127, %r4;
	setp.lt.s32 	%p20, %r28, 0;
	setp.ge.s32 	%p21, %r28, %r63;
	or.pred  	%p22, %p20, %p21;
	@%p22 bra 	$L__BB3_22;
	ld.global.u32 	%r29, [d_originalWidth];
	mul.lo.s32 	%r30, %r29, %r126;
	sub.s32 	%r88, %r30, %r29;
	add.s32 	%r89, %r88, %r28;
	mul.wide.s32 	%rd21, %r89, 4;
	add.s64 	%rd4, %rd1, %rd21;
	ld.global.u32 	%r131, [%rd4];
	setp.eq.s32 	%p23, %r28, 0;
	@%p23 bra 	$L__BB3_19;
	ld.global.u32 	%r90, [%rd4+-4];
	min.s32 	%r131, %r90, %r131;
$L__BB3_19:
	setp.ge.s32 	%p24, %r28, %r7;
	@%p24 bra 	$L__BB3_21;
	ld.global.u32 	%r91, [%rd4+4];
	min.s32 	%r131, %r91, %r131;
$L__BB3_21:
	add.s32 	%r92, %r30, %r28;
	mul.wide.s32 	%rd22, %r92, 4;
	add.s64 	%rd23, %rd2, %rd22;
	ld.global.u32 	%r93, [%rd23];
	add.s32 	%r94, %r93, %r131;
	mul.wide.s32 	%rd24, %r29, 4;
	add.s64 	%rd25, %rd4, %rd24;
	st.global.u32 	[%rd25], %r94;
$L__BB3_22:
	bar.sync 	0;
	add.s32 	%r36, %r127, 1;
	add.s32 	%r37, %r36, %r65;
	shl.b32 	%r95, %r36, 1;
	sub.s32 	%r96, %r1, %r95;
	setp.ge.u32 	%p25, %r3, %r96;
	@%p25 bra 	$L__BB3_29;
	add.s32 	%r38, %r36, %r4;
	setp.lt.s32 	%p26, %r38, 0;
	setp.ge.s32 	%p27, %r38, %r63;
	or.pred  	%p28, %p26, %p27;
	@%p28 bra 	$L__BB3_29;
	ld.global.u32 	%r39, [d_originalWidth];
	add.s32 	%r97, %r127, %r65;
	mul.lo.s32 	%r98, %r39, %r97;
	cvt.s64.s32 	%rd26, %r98;
	cvt.s64.s32 	%rd28, %r127;
	add.s64 	%rd5, %rd28, %rd27;
	add.s64 	%rd29, %rd5, %rd26;
	shl.b64 	%rd30, %rd29, 2;
	add.s64 	%rd6, %rd1, %rd30;
	ld.global.u32 	%r133, [%rd6+4];
	setp.eq.s32 	%p29, %r38, 0;
	@%p29 bra 	$L__BB3_26;
	ld.global.u32 	%r99, [%rd6];
	min.s32 	%r133, %r99, %r133;
$L__BB3_26:
	setp.ge.s32 	%p30, %r38, %r7;
	@%p30 bra 	$L__BB3_28;
	ld.global.u32 	%r100, [%rd6+8];
	min.s32 	%r133, %r100, %r133;
$L__BB3_28:
	mul.lo.s32 	%r101, %r39, %r37;
	cvt.s64.s32 	%rd31, %r101;
	add.s64 	%rd32, %rd5, %rd31;
	shl.b64 	%rd33, %rd32, 2;
	add.s64 	%rd34, %rd2, %rd33;
	ld.global.u32 	%r102, [%rd34+4];
	add.s32 	%r103, %r102, %r133;
	add.s64 	%rd35, %rd1, %rd33;
	st.global.u32 	[%rd35+4], %r103;
$L__BB3_29:
	bar.sync 	0;
	add.s32 	%r45, %r127, 2;
	shl.b32 	%r104, %r45, 1;
	sub.s32 	%r105, %r1, %r104;
	setp.ge.u32 	%p31, %r3, %r105;
	@%p31 bra 	$L__BB3_36;
	add.s32 	%r46, %r45, %r4;
	setp.lt.s32 	%p32, %r46, 0;
	setp.ge.s32 	%p33, %r46, %r63;
	or.pred  	%p34, %p32, %p33;
	@%p34 bra 	$L__BB3_36;
	ld.global.u32 	%r47, [d_originalWidth];
	mul.lo.s32 	%r106, %r47, %r37;
	cvt.s64.s32 	%rd36, %r106;
	cvt.s64.s32 	%rd38, %r127;
	add.s64 	%rd7, %rd38, %rd27;
	add.s64 	%rd39, %rd7, %rd36;
	shl.b64 	%rd40, %rd39, 2;
	add.s64 	%rd8, %rd1, %rd40;
	ld.global.u32 	%r135, [%rd8+8];
	setp.eq.s32 	%p35, %r46, 0;
	@%p35 bra 	$L__BB3_33;
	ld.global.u32 	%r107, [%rd8+4];
	min.s32 	%r135, %r107, %r135;
$L__BB3_33:
	setp.ge.s32 	%p36, %r46, %r7;
	@%p36 bra 	$L__BB3_35;
	ld.global.u32 	%r108, [%rd8+12];
	min.s32 	%r135, %r108, %r135;
$L__BB3_35:
	mad.lo.s32 	%r109, %r47, %r37, %r47;
	cvt.s64.s32 	%rd41, %r109;
	add.s64 	%rd42, %rd7, %rd41;
	shl.b64 	%rd43, %rd42, 2;
	add.s64 	%rd44, %rd2, %rd43;
	ld.global.u32 	%r110, [%rd44+8];
	add.s32 	%r111, %r110, %r135;
	add.s64 	%rd45, %rd1, %rd43;
	st.global.u32 	[%rd45+8], %r111;
$L__BB3_36:
	bar.sync 	0;
	add.s32 	%r53, %r127, 3;
	shl.b32 	%r112, %r53, 1;
	sub.s32 	%r113, %r1, %r112;
	setp.ge.u32 	%p37, %r3, %r113;
	@%p37 bra 	$L__BB3_43;
	add.s32 	%r54, %r53, %r4;
	setp.lt.s32 	%p38, %r54, 0;
	setp.ge.s32 	%p39, %r54, %r63;
	or.pred  	%p40, %p38, %p39;
	@%p40 bra 	$L__BB3_43;
	ld.global.u32 	%r114, [d_originalWidth];
	add.s32 	%r115, %r37, 2;
	mul.lo.s32 	%r55, %r114, %r115;
	sub.s32 	%r116, %r55, %r114;
	cvt.s64.s32 	%rd46, %r116;
	cvt.s64.s32 	%rd48, %r127;
	add.s64 	%rd9, %rd48, %rd27;
	add.s64 	%rd49, %rd9, %rd46;
	shl.b64 	%rd50, %rd49, 2;
	add.s64 	%rd10, %rd1, %rd50;
	ld.global.u32 	%r137, [%rd10+12];
	setp.eq.s32 	%p41, %r54, 0;
	@%p41 bra 	$L__BB3_40;
	ld.global.u32 	%r117, [%rd10+8];
	min.s32 	%r137, %r117, %r137;
$L__BB3_40:
	setp.ge.s32 	%p42, %r54, %r7;
	@%p42 bra 	$L__BB3_42;
	ld.global.u32 	%r118, [%rd10+16];
	min.s32 	%r137, %r118, %r137;
$L__BB3_42:
	cvt.s64.s32 	%rd51, %r55;
	add.s64 	%rd52, %rd9, %rd51;
	shl.b64 	%rd53, %rd52, 2;
	add.s64 	%rd54, %rd2, %rd53;
	ld.global.u32 	%r119, [%rd54+12];
	add.s32 	%r120, %r119, %r137;
	add.s64 	%rd55, %rd1, %rd53;
	st.global.u32 	[%rd55+12], %r120;
$L__BB3_43:
	bar.sync 	0;
	add.s32 	%r127, %r127, 4;
	setp.lt.u32 	%p43, %r127, %r2;
	add.s32 	%r126, %r37, 3;
	setp.lt.s32 	%p44, %r126, %r64;
	and.pred  	%p45, %p43, %p44;
	@%p45 bra 	$L__BB3_15;
$L__BB3_44:
	ret;

}
	// .globl	_Z19forwardEnergyKernelPhiiPf
.visible .entry _Z19forwardEnergyKernelPhiiPf(
	.param .u64 .ptr .align 1 _Z19forwardEnergyKernelPhiiPf_param_0,
	.param .u32 _Z19forwardEnergyKernelPhiiPf_param_1,
	.param .u32 _Z19forwardEnergyKernelPhiiPf_param_2,
	.param .u64 .ptr .align 1 _Z19forwardEnergyKernelPhiiPf_param_3
)
{
	.reg .pred 	%p<11>;
	.reg .b16 	%rs<4>;
	.reg .b32 	%r<22>;
	.reg .b32 	%f<24>;
	.reg .b64 	%rd<17>;

	ld.param.u64 	%rd3, [_Z19forwardEnergyKernelPhiiPf_param_0];
	ld.param.u32 	%r6, [_Z19forwardEnergyKernelPhiiPf_param_1];
	ld.param.u32 	%r7, [_Z19forwardEnergyKernelPhiiPf_param_2];
	ld.param.u64 	%rd4, [_Z19forwardEnergyKernelPhiiPf_param_3];
	cvta.to.global.u64 	%rd1, %rd4;
	mov.u32 	%r9, %ctaid.x;
	mov.u32 	%r10, %ntid.x;
	mov.u32 	%r11, %tid.x;
	mad.lo.s32 	%r1, %r9, %r10, %r11;
	mov.u32 	%r12, %ctaid.y;
	mov.u32 	%r13, %ntid.y;
	mov.u32 	%r14, %tid.y;
	mad.lo.s32 	%r15, %r12, %r13, %r14;
	setp.ge.s32 	%p1, %r1, %r6;
	setp.ge.s32 	%p2, %r15, %r7;
	or.pred  	%p3, %p1, %p2;
	@%p3 bra 	$L__BB4_8;
	ld.global.u32 	%r3, [d_originalWidth];
	mad.lo.s32 	%r4, %r3, %r15, %r1;
	setp.ne.s32 	%p4, %r15, 0;
	@%p4 bra 	$L__BB4_3;
	mul.wide.s32 	%rd15, %r4, 4;
	add.s64 	%rd16, %rd1, %rd15;
	mov.b32 	%r21, 0;
	st.global.u32 	[%rd16], %r21;
	bra.uni 	$L__BB4_8;
$L__BB4_3:
	cvta.to.global.u64 	%rd5, %rd3;
	setp.lt.s32 	%p5, %r1, 1;
	setp.gt.s32 	%p6, %r1, 0;
	selp.s32 	%r16, -1, 0, %p6;
	add.s32 	%r17, %r4, %r16;
	cvt.s64.s32 	%rd6, %r17;
	add.s64 	%rd7, %rd5, %rd6;
	ld.global.u8 	%rs1, [%rd7];
	cvt.rn.f32.u16 	%f8, %rs1;
	add.s32 	%r5, %r6, -1;
	setp.lt.s32 	%p7, %r1, %r5;
	selp.u32 	%r18, 1, 0, %p7;
	add.s32 	%r19, %r4, %r18;
	cvt.s64.s32 	%rd8, %r19;
	add.s64 	%rd9, %rd5, %rd8;
	ld.global.u8 	%rs2, [%rd9];
	cvt.rn.f32.u16 	%f9, %rs2;
	sub.s32 	%r20, %r4, %r3;
	cvt.s64.s32 	%rd10, %r20;
	add.s64 	%rd11, %rd5, %rd10;
	ld.global.u8 	%rs3, [%rd11];
	cvt.rn.f32.u16 	%f10, %rs3;
	sub.f32 	%f11, %f9, %f8;
	abs.f32 	%f12, %f11;
	sub.f32 	%f13, %f10, %f8;
	abs.f32 	%f14, %f13;
	add.f32 	%f1, %f12, %f14;
	sub.f32 	%f15, %f10, %f9;
	abs.f32 	%f16, %f15;
	add.f32 	%f2, %f12, %f16;
	mul.wide.s32 	%rd12, %r20, 4;
	add.s64 	%rd2, %rd1, %rd12;
	ld.global.f32 	%f17, [%rd2];
	add.f32 	%f23, %f12, %f17;
	@%p5 bra 	$L__BB4_5;
	ld.global.f32 	%f18, [%rd2+-4];
	add.f32 	%f19, %f1, %f18;
	setp.lt.f32 	%p8, %f19, %f23;
	selp.f32 	%f23, %f19, %f23, %p8;
$L__BB4_5:
	setp.ge.s32 	%p9, %r1, %r5;
	@%p9 bra 	$L__BB4_7;
	ld.global.f32 	%f20, [%rd2+4];
	add.f32 	%f21, %f2, %f20;
	setp.lt.f32 	%p10, %f21, %f23;
	selp.f32 	%f23, %f21, %f23, %p10;
$L__BB4_7:
	mul.wide.s32 	%rd13, %r3, 4;
	add.s64 	%rd14, %rd2, %rd13;
	st.global.f32 	[%rd14], %f23;
$L__BB4_8:
	ret;

}
	// .globl	_Z18hybridEnergyKernelPiPfS0_ii
.visible .entry _Z18hybridEnergyKernelPiPfS0_ii(
	.param .u64 .ptr .align 1 _Z18hybridEnergyKernelPiPfS0_ii_param_0,
	.param .u64 .ptr .align 1 _Z18hybridEnergyKernelPiPfS0_ii_param_1,
	.param .u64 .ptr .align 1 _Z18hybridEnergyKernelPiPfS0_ii_param_2,
	.param .u32 _Z18hybridEnergyKernelPiPfS0_ii_param_3,
	.param .u32 _Z18hybridEnergyKernelPiPfS0_ii_param_4
)
{
	.reg .pred 	%p<4>;
	.reg .b32 	%r<16>;
	.reg .b32 	%f<6>;
	.reg .b64 	%rd<11>;

	ld.param.u64 	%rd1, [_Z18hybridEnergyKernelPiPfS0_ii_param_0];
	ld.param.u64 	%rd2, [_Z18hybridEnergyKernelPiPfS0_ii_param_1];
	ld.param.u64 	%rd3, [_Z18hybridEnergyKernelPiPfS0_ii_param_2];
	ld.param.u32 	%r3, [_Z18hybridEnergyKernelPiPfS0_ii_param_3];
	ld.param.u32 	%r4, [_Z18hybridEnergyKernelPiPfS0_ii_param_4];
	mov.u32 	%r6, %ctaid.x;
	mov.u32 	%r7, %ntid.x;
	mov.u32 	%r8, %tid.x;
	mad.lo.s32 	%r1, %r6, %r7, %r8;
	mov.u32 	%r9, %ctaid.y;
	mov.u32 	%r10, %ntid.y;
	mov.u32 	%r11, %tid.y;
	mad.lo.s32 	%r12, %r9, %r10, %r11;
	setp.ge.s32 	%p1, %r1, %r3;
	setp.ge.s32 	%p2, %r12, %r4;
	or.pred  	%p3, %p1, %p2;
	@%p3 bra 	$L__BB5_2;
	cvta.to.global.u64 	%rd4, %rd1;
	cvta.to.global.u64 	%rd5, %rd2;
	cvta.to.global.u64 	%rd6, %rd3;
	ld.global.u32 	%r13, [d_originalWidth];
	mad.lo.s32 	%r14, %r13, %r12, %r1;
	mul.wide.s32 	%rd7, %r14, 4;
	add.s64 	%rd8, %rd4, %rd7;
	ld.global.u32 	%r15, [%rd8];
	cvt.rn.f32.s32 	%f1, %r15;
	div.rn.f32 	%f2, %f1, 0f437F0000;
	add.s64 	%rd9, %rd5, %rd7;
	ld.global.f32 	%f3, [%rd9];
	div.rn.f32 	%f4, %f3, 0f437F0000;
	max.f32 	%f5, %f2, %f4;
	add.s64 	%rd10, %rd6, %rd7;
	st.global.f32 	[%rd10], %f5;
$L__BB5_2:
	ret;

}
	// .globl	_Z18convertToIntKernelPfPiii
.visible .entry _Z18convertToIntKernelPfPiii(
	.param .u64 .ptr .align 1 _Z18convertToIntKernelPfPiii_param_0,
	.param .u64 .ptr .align 1 _Z18convertToIntKernelPfPiii_param_1,
	.param .u32 _Z18convertToIntKernelPfPiii_param_2,
	.param .u32 _Z18convertToIntKernelPfPiii_param_3
)
{
	.reg .pred 	%p<4>;
	.reg .b32 	%r<16>;
	.reg .b32 	%f<3>;
	.reg .b64 	%rd<8>;

	ld.param.u64 	%rd1, [_Z18convertToIntKernelPfPiii_param_0];
	ld.param.u64 	%rd2, [_Z18convertToIntKernelPfPiii_param_1];
	ld.param.u32 	%r3, [_Z18convertToIntKernelPfPiii_param_2];
	ld.param.u32 	%r4, [_Z18convertToIntKernelPfPiii_param_3];
	mov.u32 	%r6, %ctaid.x;
	mov.u32 	%r7, %ntid.x;
	mov.u32 	%r8, %tid.x;
	mad.lo.s32 	%r1, %r6, %r7, %r8;
	mov.u32 	%r9, %ctaid.y;
	mov.u32 	%r10, %ntid.y;
	mov.u32 	%r11, %tid.y;
	mad.lo.s32 	%r12, %r9, %r10, %r11;
	setp.ge.s32 	%p1, %r1, %r3;
	setp.ge.s32 	%p2, %r12, %r4;
	or.pred  	%p3, %p1, %p2;
	@%p3 bra 	$L__BB6_2;
	cvta.to.global.u64 	%rd3, %rd1;
	cvta.to.global.u64 	%rd4, %rd2;
	ld.global.u32 	%r13, [d_originalWidth];
	mad.lo.s32 	%r14, %r13, %r12, %r1;
	mul.wide.s32 	%rd5, %r14, 4;
	add.s64 	%rd6, %rd3, %rd5;
	ld.global.f32 	%f1, [%rd6];
	mul.f32 	%f2, %f1, 0f437F0000;
	cvt.rzi.s32.f32 	%r15, %f2;
	add.s64 	%rd7, %rd4, %rd5;
	st.global.u32 	[%rd7], %r15;
$L__BB6_2:
	ret;

}
	// .globl	_Z31updateLocalBackwardEnergyKernelPhPiiiS0_
.visible .entry _Z31updateLocalBackwardEnergyKernelPhPiiiS0_(
	.param .u64 .ptr .align 1 _Z31updateLocalBackwardEnergyKernelPhPiiiS0__param_0,
	.param .u64 .ptr .align 1 _Z31updateLocalBackwardEnergyKernelPhPiiiS0__param_1,
	.param .u32 _Z31updateLocalBackwardEnergyKernelPhPiiiS0__param_2,
	.param .u32 _Z31updateLocalBackwardEnergyKernelPhPiiiS0__param_3,
	.param .u64 .ptr .align 1 _Z31updateLocalBackwardEnergyKernelPhPiiiS0__param_4
)
{
	.reg .pred 	%p<10>;
	.reg .b32 	%r<86>;
	.reg .b64 	%rd<29>;

	ld.param.u64 	%rd3, [_Z31updateLocalBackwardEnergyKernelPhPiiiS0__param_0];
	ld.param.u64 	%rd4, [_Z31updateLocalBackwardEnergyKernelPhPiiiS0__param_1];
	ld.param.u32 	%r26, [_Z31updateLocalBackwardEnergyKernelPhPiiiS0__param_2];
	ld.param.u32 	%r27, [_Z31updateLocalBackwardEnergyKernelPhPiiiS0__param_3];
	ld.param.u64 	%rd5, [_Z31updateLocalBackwardEnergyKernelPhPiiiS0__param_4];
	mov.u32 	%r1, %ctaid.x;
	setp.ge.s32 	%p1, %r1, %r27;
	@%p1 bra 	$L__BB7_5;
	cvta.to.global.u64 	%rd1, %rd3;
	cvta.to.global.u64 	%rd6, %rd5;
	mul.wide.u32 	%rd7, %r1, 4;
	add.s64 	%rd8, %rd6, %rd7;
	ld.global.u32 	%r2, [%rd8];
	ld.global.u32 	%r29, [d_originalWidth];
	mul.lo.s32 	%r3, %r29, %r1;
	add.s32 	%r4, %r26, -1;
	add.s32 	%r30, %r27, -1;
	add.s32 	%r5, %r26, -2;
	ld.const.u32 	%r6, [d_xSobel+4];
	ld.const.u32 	%r7, [d_ySobel+4];
	ld.const.u32 	%r8, [d_xSobel+8];
	ld.const.u32 	%r9, [d_ySobel+8];
	ld.const.u32 	%r10, [d_xSobel+12];
	ld.const.u32 	%r11, [d_ySobel+12];
	ld.const.u32 	%r12, [d_xSobel+16];
	ld.const.u32 	%r13, [d_ySobel+16];
	ld.const.u32 	%r14, [d_xSobel+20];
	ld.const.u32 	%r15, [d_ySobel+20];
	add.s32 	%r31, %r1, 1;
	setp.lt.u32 	%p2, %r31, %r27;
	selp.b32 	%r16, %r31, %r30, %p2;
	ld.const.u32 	%r17, [d_xSobel+24];
	ld.const.u32 	%r18, [d_ySobel+24];
	ld.const.u32 	%r19, [d_xSobel+28];
	ld.const.u32 	%r20, [d_ySobel+28];
	ld.const.u32 	%r21, [d_xSobel+32];
	ld.const.u32 	%r22, [d_ySobel+32];
	cvta.to.global.u64 	%rd2, %rd4;
	mov.b32 	%r85, -2;
$L__BB7_2:
	add.s32 	%r24, %r85, %r2;
	setp.lt.s32 	%p3, %r24, 0;
	setp.ge.s32 	%p4, %r24, %r4;
	or.pred  	%p5, %p3, %p4;
	@%p5 bra 	$L__BB7_4;
	add.s32 	%r32, %r24, %r3;
	add.s32 	%r33, %r24, -1;
	ld.global.u32 	%r34, [d_originalWidth];
	setp.lt.s32 	%p6, %r24, %r26;
	selp.b32 	%r35, %r33, %r5, %p6;
	setp.eq.s32 	%p7, %r24, 0;
	selp.b32 	%r36, 0, %r35, %p7;
	max.u32 	%r37, %r1, 1;
	add.s32 	%r38, %r37, -1;
	mul.lo.s32 	%r39, %r34, %r38;
	add.s32 	%r40, %r39, %r36;
	cvt.s64.s32 	%rd9, %r40;
	add.s64 	%rd10, %rd1, %rd9;
	ld.global.u8 	%r41, [%rd10];
	ld.const.u32 	%r42, [d_xSobel];
	mul.lo.s32 	%r43, %r42, %r41;
	ld.const.u32 	%r44, [d_ySobel];
	mul.lo.s32 	%r45, %r44, %r41;
	add.s32 	%r46, %r39, %r24;
	cvt.s64.s32 	%rd11, %r46;
	add.s64 	%rd12, %rd1, %rd11;
	ld.global.u8 	%r47, [%rd12];
	mad.lo.s32 	%r48, %r6, %r47, %r43;
	mad.lo.s32 	%r49, %r7, %r47, %r45;
	add.s32 	%r50, %r24, 1;
	setp.lt.s32 	%p8, %r50, %r4;
	selp.b32 	%r51, %r50, %r5, %p8;
	add.s32 	%r52, %r39, %r51;
	cvt.s64.s32 	%rd13, %r52;
	add.s64 	%rd14, %rd1, %rd13;
	ld.global.u8 	%r53, [%rd14];
	mad.lo.s32 	%r54, %r8, %r53, %r48;
	mad.lo.s32 	%r55, %r9, %r53, %r49;
	mul.lo.s32 	%r56, %r34, %r1;
	add.s32 	%r57, %r56, %r36;
	cvt.s64.s32 	%rd15, %r57;
	add.s64 	%rd16, %rd1, %rd15;
	ld.global.u8 	%r58, [%rd16];
	mad.lo.s32 	%r59, %r10, %r58, %r54;
	mad.lo.s32 	%r60, %r11, %r58, %r55;
	add.s32 	%r61, %r56, %r24;
	cvt.s64.s32 	%rd17, %r61;
	add.s64 	%rd18, %rd1, %rd17;
	ld.global.u8 	%r62, [%rd18];
	mad.lo.s32 	%r63, %r12, %r62, %r59;
	mad.lo.s32 	%r64, %r13, %r62, %r60;
	add.s32 	%r65, %r56, %r51;
	cvt.s64.s32 	%rd19, %r65;
	add.s64 	%rd20, %rd1, %rd19;
	ld.global.u8 	%r66, [%rd20];
	mad.lo.s32 	%r67, %r14, %r66, %r63;
	mad.lo.s32 	%r68, %r15, %r66, %r64;
	mul.lo.s32 	%r69, %r34, %r16;
	add.s32 	%r70, %r69, %r36;
	cvt.s64.s32 	%rd21, %r70;
	add.s64 	%rd22, %rd1, %rd21;
	ld.global.u8 	%r71, [%rd22];
	mad.lo.s32 	%r72, %r17, %r71, %r67;
	mad.lo.s32 	%r73, %r18, %r71, %r68;
	add.s32 	%r74, %r69, %r24;
	cvt.s64.s32 	%rd23, %r74;
	add.s64 	%rd24, %rd1, %rd23;
	ld.global.u8 	%r75, [%rd24];
	mad.lo.s32 	%r76, %r19, %r75, %r72;
	mad.lo.s32 	%r77, %r20, %r75, %r73;
	add.s32 	%r78, %r69, %r51;
	cvt.s64.s32 	%rd25, %r78;
	add.s64 	%rd26, %rd1, %rd25;
	ld.global.u8 	%r79, [%rd26];
	mad.lo.s32 	%r80, %r21, %r79, %r76;
	mad.lo.s32 	%r81, %r22, %r79, %r77;
	abs.s32 	%r82, %r80;
	abs.s32 	%r83, %r81;
	add.s32 	%r84, %r83, %r82;
	mul.wide.s32 	%rd27, %r32, 4;
	add.s64 	%rd28, %rd2, %rd27;
	st.global.u32 	[%rd28], %r84;
$L__BB7_4:
	add.s32 	%r85, %r85, 1;
	setp.ne.s32 	%p9, %r85, 3;
	@%p9 bra 	$L__BB7_2;
$L__BB7_5:
	ret;

}


// ===== COMPILED SASS (sm_100) =====

	.target	sm_100

	.elftype	@"ET_EXEC"


//--------------------- .note.nv.tkinfo           --------------------------
	.section	.note.nv.tkinfo,"",@"SHT_NOTE"
	.sectionflags	@"SHF_NOTE_NV_TKINFO"
	.tkinfo
        /*0018*/ 	.word	0x00000002
        /*0030*/ 	.string	""
        /*0030*/ 	.string	"ptxas"
        /*0030*/ 	.string	"Cuda compilation tools, release 13.0, V13.0.88"
        /*0030*/ 	.string	"Build cuda_13.0.r13.0/compiler.36424714_0"
        /*0030*/ 	.string	"-arch sm_100 -m 64 "



//--------------------- .note.nv.cuinfo           --------------------------
	.section	.note.nv.cuinfo,"",@"SHT_NOTE"
	.sectionflags	@"SHF_NOTE_NV_CUINFO"
        /*0018*/ 	.short	0x0002
        /*001a*/ 	.short	0x0064
        /*001c*/ 	.short	0x0082
	.zero		2


//--------------------- .nv.info                  --------------------------
	.section	.nv.info,"",@"SHT_CUDA_INFO"
	.align	4


	//----- nvinfo : EIATTR_REGCOUNT
	.align		4
        /*0000*/ 	.byte	0x04, 0x2f
        /*0002*/ 	.short	(.L_4 - .L_3)
	.align		4
.L_3:
        /*0004*/ 	.word	index@(_Z14Rgb2GrayKernelP6uchar3iiPh)
        /*0008*/ 	.word	0x0000000b


	//----- nvinfo : EIATTR_FRAME_SIZE
	.align		4
.L_4:
        /*000c*/ 	.byte	0x04, 0x11
        /*000e*/ 	.short	(.L_6 - .L_5)
	.align		4
.L_5:
        /*0010*/ 	.word	index@(_Z14Rgb2GrayKernelP6uchar3iiPh)
        /*0014*/ 	.word	0x00000000


	//----- nvinfo : EIATTR_REGCOUNT
	.align		4
.L_6:
        /*0018*/ 	.byte	0x04, 0x2f
        /*001a*/ 	.short	(.L_8 - .L_7)
	.align		4
.L_7:
        /*001c*/ 	.word	index@(_Z20backwardEnergyKernelPhiiPiS0_S0_)
        /*0020*/ 	.word	0x00000018


	//----- nvinfo : EIATTR_FRAME_SIZE
	.align		4
.L_8:
        /*0024*/ 	.byte	0x04, 0x11
        /*0026*/ 	.short	(.L_10 - .L_9)
	.align		4
.L_9:
        /*0028*/ 	.word	index@(_Z20backwardEnergyKernelPhiiPiS0_S0_)
        /*002c*/ 	.word	0x00000000


	//----- nvinfo : EIATTR_REGCOUNT
	.align		4
.L_10:
        /*0030*/ 	.byte	0x04, 0x2f
        /*0032*/ 	.short	(.L_12 - .L_11)
	.align		4
.L_11:
        /*0034*/ 	.word	index@(_Z13carvingKernelPiP6uchar3Phi)
        /*0038*/ 	.word	0x00000018


	//----- nvinfo : EIATTR_FRAME_SIZE
	.align		4
.L_12:
        /*003c*/ 	.byte	0x04, 0x11
        /*003e*/ 	.short	(.L_14 - .L_13)
	.align		4
.L_13:
        /*0040*/ 	.word	index@(_Z13carvingKernelPiP6uchar3Phi)
        /*0044*/ 	.word	0x00000000


	//----- nvinfo : EIATTR_REGCOUNT
	.align		4
.L_14:
        /*0048*/ 	.byte	0x04, 0x2f
        /*004a*/ 	.short	(.L_16 - .L_15)
	.align		4
.L_15:
        /*004c*/ 	.word	index@(_Z16seamsScoreKernelPiS_iii)
        /*0050*/ 	.word	0x0000001c


	//----- nvinfo : EIATTR_FRAME_SIZE
	.align		4
.L_16:
        /*0054*/ 	.byte	0x04, 0x11
        /*0056*/ 	.short	(.L_18 - .L_17)
	.align		4
.L_17:
        /*0058*/ 	.word	index@(_Z16seamsScoreKernelPiS_iii)
        /*005c*/ 	.word	0x00000000


	//----- nvinfo : EIATTR_REGCOUNT
	.align		4
.L_18:
        /*0060*/ 	.byte	0x04, 0x2f
        /*0062*/ 	.short	(.L_20 - .L_19)
	.align		4
.L_19:
        /*0064*/ 	.word	index@(_Z19forwardEnergyKernelPhiiPf)
        /*0068*/ 	.word	0x00000011


	//----- nvinfo : EIATTR_FRAME_SIZE
	.align		4
.L_20:
        /*006c*/ 	.byte	0x04, 0x11
        /*006e*/ 	.short	(.L_22 - .L_21)
	.align		4
.L_21:
        /*0070*/ 	.word	index@(_Z19forwardEnergyKernelPhiiPf)
        /*0074*/ 	.word	0x00000000


	//----- nvinfo : EIATTR_REGCOUNT
	.align		4
.L_22:
        /*0078*/ 	.byte	0x04, 0x2f
        /*007a*/ 	.short	(.L_24 - .L_23)
	.align		4
.L_23:
        /*007c*/ 	.word	index@(_Z18hybridEnergyKernelPiPfS0_ii)
        /*0080*/ 	.word	0x00000012


	//----- nvinfo : EIATTR_FRAME_SIZE
	.align		4
.L_24:
        /*0084*/ 	.byte	0x04, 0x11
        /*0086*/ 	.short	(.L_26 - .L_25)
	.align		4
.L_25:
        /*0088*/ 	.word	index@($__internal_0_$__cuda_sm3x_div_rn_noftz_f32_slowpath)
        /*008c*/ 	.word	0x00000000


	//----- nvinfo : EIATTR_FRAME_SIZE
	.align		4
.L_26:
        /*0090*/ 	.byte	0x04, 0x11
        /*0092*/ 	.short	(.L_28 - .L_27)
	.align		4
.L_27:
        /*0094*/ 	.word	index@(_Z18hybridEnergyKernelPiPfS0_ii)
        /*0098*/ 	.word	0x00000000


	//----- nvinfo : EIATTR_REGCOUNT
	.align		4
.L_28:
        /*009c*/ 	.byte	0x04, 0x2f
        /*009e*/ 	.short	(.L_30 - .L_29)
	.align		4
.L_29:
        /*00a0*/ 	.word	index@(_Z18convertToIntKernelPfPiii)
        /*00a4*/ 	.word	0x0000000e


	//----- nvinfo : EIATTR_FRAME_SIZE
	.align		4
.L_30:
        /*00a8*/ 	.byte	0x04, 0x11
        /*00aa*/ 	.short	(.L_32 - .L_31)
	.align		4
.L_31:
        /*00ac*/ 	.word	index@(_Z18convertToIntKernelPfPiii)
        /*00b0*/ 	.word	0x00000000


	//----- nvinfo : EIATTR_REGCOUNT
	.align		4
.L_32:
        /*00b4*/ 	.byte	0x04, 0x2f
        /*00b6*/ 	.short	(.L_34 - .L_33)
	.align		4
.L_33:
        /*00b8*/ 	.word	index@(_Z31updateLocalBackwardEnergyKernelPhPiiiS0_)
        /*00bc*/ 	.word	0x00000020


	//----- nvinfo : EIATTR_FRAME_SIZE
	.align		4
.L_34:
        /*00c0*/ 	.byte	0x04, 0x11
        /*00c2*/ 	.short	(.L_36 - .L_35)
	.align		4
.L_35:
        /*00c4*/ 	.word	index@(_Z31updateLocalBackwardEnergyKernelPhPiiiS0_)
        /*00c8*/ 	.word	0x00000000


	//----- nvinfo : EIATTR_MIN_STACK_SIZE
	.align		4
.L_36:
        /*00cc*/ 	.byte	0x04, 0x12
        /*00ce*/ 	.short	(.L_38 - .L_37)
	.align		4
.L_37:
        /*00d0*/ 	.word	index@(_Z31updateLocalBackwardEnergyKernelPhPiiiS0_)
        /*00d4*/ 	.word	0x00000000


	//----- nvinfo : EIATTR_MIN_STACK_SIZE
	.align		4
.L_38:
        /*00d8*/ 	.byte	0x04, 0x12
        /*00da*/ 	.short	(.L_40 - .L_39)
	.align		4
.L_39:
        /*00dc*/ 	.word	index@(_Z18convertToIntKernelPfPiii)
        /*00e0*/ 	.word	0x00000000


	//----- nvinfo : EIATTR_MIN_STACK_SIZE
	.align		4
.L_40:
        /*00e4*/ 	.byte	0x04, 0x12
        /*00e6*/ 	.short	(.L_42 - .L_41)
	.align		4
.L_41:
        /*00e8*/ 	.word	index@(_Z18hybridEnergyKernelPiPfS0_ii)
        /*00ec*/ 	.word	0x00000000


	//----- nvinfo : EIATTR_MIN_STACK_SIZE
	.align		4
.L_42:
        /*00f0*/ 	.byte	0x04, 0x12
        /*00f2*/ 	.short	(.L_44 - .L_43)
	.align		4
.L_43:
        /*00f4*/ 	.word	index@(_Z19forwardEnergyKernelPhiiPf)
        /*00f8*/ 	.word	0x00000000


	//----- nvinfo : EIATTR_MIN_STACK_SIZE
	.align		4
.L_44:
        /*00fc*/ 	.byte	0x04, 0x12
        /*00fe*/ 	.short	(.L_46 - .L_45)
	.align		4
.L_45:
        /*0100*/ 	.word	index@(_Z16seamsScoreKernelPiS_iii)
        /*0104*/ 	.word	0x00000000


	//----- nvinfo : EIATTR_MIN_STACK_SIZE
	.align		4
.L_46:
        /*0108*/ 	.byte	0x04, 0x12
        /*010a*/ 	.short	(.L_48 - .L_47)
	.align		4
.L_47:
        /*010c*/ 	.word	index@(_Z13carvingKernelPiP6uchar3Phi)
        /*0110*/ 	.word	0x00000000


	//----- nvinfo : EIATTR_MIN_STACK_SIZE
	.align		4
.L_48:
        /*0114*/ 	.byte	0x04, 0x12
        /*0116*/ 	.short	(.L_50 - .L_49)
	.align		4
.L_49:
        /*0118*/ 	.word	index@(_Z20backwardEnergyKernelPhiiPiS0_S0_)
        /*011c*/ 	.word	0x00000000


	//----- nvinfo : EIATTR_MIN_STACK_SIZE
	.align		4
.L_50:
        /*0120*/ 	.byte	0x04, 0x12
        /*0122*/ 	.short	(.L_52 - .L_51)
	.align		4
.L_51:
        /*0124*/ 	.word	index@(_Z14Rgb2GrayKernelP6uchar3iiPh)
        /*0128*/ 	.word	0x00000000
.L_52:


//--------------------- .nv.compat                --------------------------
	.section	.nv.compat,"",@"SHT_CUDA_COMPAT_INFO"
	.align	4
        /*0000*/ 	.byte	0x02, 0x09, 0x00, 0x00, 0x02, 0x02, 0x01, 0x00, 0x02, 0x05, 0x05, 0x00, 0x03, 0x07, 0x01, 0x01
        /*0010*/ 	.byte	0x02, 0x03, 0x00, 0x00, 0x02, 0x06, 0x01, 0x00, 0x04, 0x0b, 0x08, 0x00, 0x01, 0x00, 0x00, 0x00
        /*0020*/ 	.byte	0x00, 0x00, 0x00, 0x00


//--------------------- .nv.info._Z31updateLocalBackwardEnergyKernelPhPiiiS0_ --------------------------
	.section	.nv.info._Z31updateLocalBackwardEnergyKernelPhPiiiS0_,"",@"SHT_CUDA_INFO"
	.sectionflags	@""
	.align	4


	//----- nvinfo : EIATTR_CUDA_API_VERSION
	.align		4
        /*0000*/ 	.byte	0x04, 0x37
        /*0002*/ 	.short	(.L_54 - .L_53)
.L_53:
        /*0004*/ 	.word	0x00000082


	//----- nvinfo : EIATTR_KPARAM_INFO
	.align		4
.L_54:
        /*0008*/ 	.byte	0x04, 0x17
        /*000a*/ 	.short	(.L_56 - .L_55)
.L_55:
        /*000c*/ 	.word	0x00000000
        /*0010*/ 	.short	0x0004
        /*0012*/ 	.short	0x0018
        /*0014*/ 	.byte	0x00, 0xf5, 0x21, 0x00


	//----- nvinfo : EIATTR_KPARAM_INFO
	.align		4
.L_56:
        /*0018*/ 	.byte	0x04, 0x17
        /*001a*/ 	.short	(.L_58 - .L_57)
.L_57:
        /*001c*/ 	.word	0x00000000
        /*0020*/ 	.short	0x0003
        /*0022*/ 	.short	0x0014
        /*0024*/ 	.byte	0x00, 0xf0, 0x11, 0x00


	//----- nvinfo : EIATTR_KPARAM_INFO
	.align		4
.L_58:
        /*0028*/ 	.byte	0x04, 0x17
        /*002a*/ 	.short	(.L_60 - .L_59)
.L_59:
        /*002c*/ 	.word	0x00000000
        /*0030*/ 	.short	0x0002
        /*0032*/ 	.short	0x0010
        /*0034*/ 	.byte	0x00, 0xf0, 0x11, 0x00


	//----- nvinfo : EIATTR_KPARAM_INFO
	.align		4
.L_60:
        /*0038*/ 	.byte	0x04, 0x17
        /*003a*/ 	.short	(.L_62 - .L_61)
.L_61:
        /*003c*/ 	.word	0x00000000
        /*0040*/ 	.short	0x0001
        /*0042*/ 	.short	0x0008
        /*0044*/ 	.byte	0x00, 0xf5, 0x21, 0x00


	//----- nvinfo : EIATTR_KPARAM_INFO
	.align		4
.L_62:
        /*0048*/ 	.byte	0x04, 0x17
        /*004a*/ 	.short	(.L_64 - .L_63)
.L_63:
        /*004c*/ 	.word	0x00000000
        /*0050*/ 	.short	0x0000
        /*0052*/ 	.short	0x0000
        /*0054*/ 	.byte	0x00, 0xf5, 0x21, 0x00


	//----- nvinfo : EIATTR_SPARSE_MMA_MASK
	.align		4
.L_64:
        /*0058*/ 	.byte	0x03, 0x50
        /*005a*/ 	.short	0x0000


	//----- nvinfo : EIATTR_MAXREG_COUNT
	.align		4
        /*005c*/ 	.byte	0x03, 0x1b
        /*005e*/ 	.short	0x00ff


	//----- nvinfo : EIATTR_MERCURY_ISA_VERSION
	.align		4
        /*0060*/ 	.byte	0x03, 0x5f
        /*0062*/ 	.short	0x0101


	//----- nvinfo : EIATTR_VRC_CTA_INIT_COUNT
	.align		4
        /*0064*/ 	.byte	0x02, 0x4a
	.zero		1
	.zero		1


	//----- nvinfo : EIATTR_EXIT_INSTR_OFFSETS
	.align		4
        /*0068*/ 	.byte	0x04, 0x1c
        /*006a*/ 	.short	(.L_66 - .L_65)


	//   ....[0]....
.L_65:
        /*006c*/ 	.word	0x00000040


	//   ....[1]....
        /*0070*/ 	.word	0x00001570


	//   ....[2]....
        /*0074*/ 	.word	0x00001a50


	//----- nvinfo : EIATTR_CBANK_PARAM_SIZE
	.align		4
.L_66:
        /*0078*/ 	.byte	0x03, 0x19
        /*007a*/ 	.short	0x0020


	//----- nvinfo : EIATTR_PARAM_CBANK
	.align		4
        /*007c*/ 	.byte	0x04, 0x0a
        /*007e*/ 	.short	(.L_68 - .L_67)
	.align		4
.L_67:
        /*0080*/ 	.word	index@(.nv.constant0._Z31updateLocalBackwardEnergyKernelPhPiiiS0_)
        /*0084*/ 	.short	0x0380
        /*0086*/ 	.short	0x0020


	//----- nvinfo : EIATTR_SW_WAR
	.align		4
.L_68:
        /*0088*/ 	.byte	0x04, 0x36
        /*008a*/ 	.short	(.L_70 - .L_69)
.L_69:
        /*008c*/ 	.word	0x00000008
.L_70:


//--------------------- .nv.info._Z18convertToIntKernelPfPiii --------------------------
	.section	.nv.info._Z18convertToIntKernelPfPiii,"",@"SHT_CUDA_INFO"
	.sectionflags	@""
	.align	4


	//----- nvinfo : EIATTR_CUDA_API_VERSION
	.align		4
        /*0000*/ 	.byte	0x04, 0x37
        /*0002*/ 	.short	(.L_72 - .L_71)
.L_71:
        /*0004*/ 	.word	0x00000082


	//----- nvinfo : EIATTR_KPARAM_INFO
	.align		4
.L_72:
        /*0008*/ 	.byte	0x04, 0x17
        /*000a*/ 	.short	(.L_74 - .L_73)
.L_73:
        /*000c*/ 	.word	0x00000000
        /*0010*/ 	.short	0x0003
        /*0012*/ 	.short	0x0014
        /*0014*/ 	.byte	0x00, 0xf0, 0x11, 0x00


	//----- nvinfo : EIATTR_KPARAM_INFO
	.align		4
.L_74:
        /*0018*/ 	.byte	0x04, 0x17
        /*001a*/ 	.short	(.L_76 - .L_75)
.L_75:
        /*001c*/ 	.word	0x00000000
        /*0020*/ 	.short	0x0002
        /*0022*/ 	.short	0x0010
        /*0024*/ 	.byte	0x00, 0xf0, 0x11, 0x00


	//----- nvinfo : EIATTR_KPARAM_INFO
	.align		4
.L_76:
        /*0028*/ 	.byte	0x04, 0x17
        /*002a*/ 	.short	(.L_78 - .L_77)
.L_77:
        /*002c*/ 	.word	0x00000000
        /*0030*/ 	.short	0x0001
        /*0032*/ 	.short	0x0008
        /*0034*/ 	.byte	0x00, 0xf5, 0x21, 0x00


	//----- nvinfo : EIATTR_KPARAM_INFO
	.align		4
.L_78:
        /*0038*/ 	.byte	0x04, 0x17
        /*003a*/ 	.short	(.L_80 - .L_79)
.L_79:
        /*003c*/ 	.word	0x00000000
        /*0040*/ 	.short	0x0000
        /*0042*/ 	.short	0x0000
        /*0044*/ 	.byte	0x00, 0xf5, 0x21, 0x00


	//----- nvinfo : EIATTR_SPARSE_MMA_MASK
	.align		4
.L_80:
        /*0048*/ 	.byte	0x03, 0x50
        /*004a*/ 	.short	0x0000


	//----- nvinfo : EIATTR_MAXREG_COUNT
	.align		4
        /*004c*/ 	.byte	0x03, 0x1b
        /*004e*/ 	.short	0x00ff


	//----- nvinfo : EIATTR_MERCURY_ISA_VERSION
	.align		4
        /*0050*/ 	.byte	0x03, 0x5f
        /*0052*/ 	.short	0x0101


	//----- nvinfo : EIATTR_VRC_CTA_INIT_COUNT
	.align		4
        /*0054*/ 	.byte	0x02, 0x4a
	.zero		1
	.zero		1


	//----- nvinfo : EIATTR_EXIT_INSTR_OFFSETS
	.align		4
        /*0058*/ 	.byte	0x04, 0x1c
        /*005a*/ 	.short	(.L_82 - .L_81)


	//   ....[0]....
.L_81:
        /*005c*/ 	.word	0x000000c0


	//   ....[1]....
        /*0060*/ 	.word	0x00000190


	//----- nvinfo : EIATTR_CBANK_PARAM_SIZE
	.align		4
.L_82:
        /*0064*/ 	.byte	0x03, 0x19
        /*0066*/ 	.short	0x0018


	//----- nvinfo : EIATTR_PARAM_CBANK
	.align		4
        /*0068*/ 	.byte	0x04, 0x0a
        /*006a*/ 	.short	(.L_84 - .L_83)
	.align		4
.L_83:
        /*006c*/ 	.word	index@(.nv.constant0._Z18convertToIntKernelPfPiii)
        /*0070*/ 	.short	0x0380
        /*0072*/ 	.short	0x0018


	//----- nvinfo : EIATTR_SW_WAR
	.align		4
.L_84:
        /*0074*/ 	.byte	0x04, 0x36
        /*0076*/ 	.short	(.L_86 - .L_85)
.L_85:
        /*0078*/ 	.word	0x00000008
.L_86:


//--------------------- .nv.info._Z18hybridEnergyKernelPiPfS0_ii --------------------------
	.section	.nv.info._Z18hybridEnergyKernelPiPfS0_ii,"",@"SHT_CUDA_INFO"
	.sectionflags	@""
	.align	4


	//----- nvinfo : EIATTR_CUDA_API_VERSION
	.align		4
        /*0000*/ 	.byte	0x04, 0x37
        /*0002*/ 	.short	(.L_88 - .L_87)
.L_87:
        /*0004*/ 	.word	0x00000082


	//----- nvinfo : EIATTR_KPARAM_INFO
	.align		4
.L_88:
        /*0008*/ 	.byte	0x04, 0x17
        /*000a*/ 	.short	(.L_90 - .L_89)
.L_89:
        /*000c*/ 	.word	0x00000000
        /*0010*/ 	.short	0x0004
        /*0012*/ 	.short	0x001c
        /*0014*/ 	.byte	0x00, 0xf0, 0x11, 0x00


	//----- nvinfo : EIATTR_KPARAM_INFO
	.align		4
.L_90:
        /*0018*/ 	.byte	0x04, 0x17
        /*001a*/ 	.short	(.L_92 - .L_91)
.L_91:
        /*001c*/ 	.word	0x00000000
        /*0020*/ 	.short	0x0003
        /*0022*/ 	.short	0x0018
        /*0024*/ 	.byte	0x00, 0xf0, 0x11, 0x00


	//----- nvinfo : EIATTR_KPARAM_INFO
	.align		4
.L_92:
        /*0028*/ 	.byte	0x04, 0x17
        /*002a*/ 	.short	(.L_94 - .L_93)
.L_93:
        /*002c*/ 	.word	0x00000000
        /*0030*/ 	.short	0x0002
        /*0032*/ 	.short	0x0010
        /*0034*/ 	.byte	0x00, 0xf5, 0x21, 0x00


	//----- nvinfo : EIATTR_KPARAM_INFO
	.align		4
.L_94:
        /*0038*/ 	.byte	0x04, 0x17
        /*003a*/ 	.short	(.L_96 - .L_95)
.L_95:
        /*003c*/ 	.word	0x00000000
        /*0040*/ 	.short	0x0001
        /*0042*/ 	.short	0x0008
        /*0044*/ 	.byte	0x00, 0xf5, 0x21, 0x00


	//----- nvinfo : EIATTR_KPARAM_INFO
	.align		4
.L_96:
        /*0048*/ 	.byte	0x04, 0x17
        /*004a*/ 	.short	(.L_98 - .L_97)
.L_97:
        /*004c*/ 	.word	0x00000000
        /*0050*/ 	.short	0x0000
        /*0052*/ 	.short	0x0000
        /*0054*/ 	.byte	0x00, 0xf5, 0x21, 0x00


	//----- nvinfo : EIATTR_SPARSE_MMA_MASK
	.align		4
.L_98:
        /*0058*/ 	.byte	0x03, 0x50
        /*005a*/ 	.short	0x0000


	//----- nvinfo : EIATTR_MAXREG_COUNT
	.align		4
        /*005c*/ 	.byte	0x03, 0x1b
        /*005e*/ 	.short	0x00ff


	//----- nvinfo : EIATTR_MERCURY_ISA_VERSION
	.align		4
        /*0060*/ 	.byte	0x03, 0x5f
        /*0062*/ 	.short	0x0101


	//----- nvinfo : EIATTR_VRC_CTA_INIT_COUNT
	.align		4
        /*0064*/ 	.byte	0x02, 0x4a
	.zero		1
	.zero		1


	//----- nvinfo : EIATTR_EXIT_INSTR_OFFSETS
	.align		4
        /*0068*/ 	.byte	0x04, 0x1c
        /*006a*/ 	.short	(.L_100 - .L_99)


	//   ....[0]....
.L_99:
        /*006c*/ 	.word	0x000000c0


	//   ....[1]....
        /*0070*/ 	.word	0x00000370


	//----- nvinfo : EIATTR_CRS_STACK_SIZE
	.align		4
.L_100:
        /*0074*/ 	.byte	0x04, 0x1e
        /*0076*/ 	.short	(.L_102 - .L_101)
.L_101:
        /*0078*/ 	.word	0x00000000


	//----- nvinfo : EIATTR_CBANK_PARAM_SIZE
	.align		4
.L_102:
        /*007c*/ 	.byte	0x03, 0x19
        /*007e*/ 	.short	0x0020


	//----- nvinfo : EIATTR_PARAM_CBANK
	.align		4
        /*0080*/ 	.byte	0x04, 0x0a
        /*0082*/ 	.short	(.L_104 - .L_103)
	.align		4
.L_103:
        /*0084*/ 	.word	index@(.nv.constant0._Z18hybridEnergyKernelPiPfS0_ii)
        /*0088*/ 	.short	0x0380
        /*008a*/ 	.short	0x0020


	//----- nvinfo : EIATTR_SW_WAR
	.align		4
.L_104:
        /*008c*/ 	.byte	0x04, 0x36
        /*008e*/ 	.short	(.L_106 - .L_105)
.L_105:
        /*0090*/ 	.word	0x00000008
.L_106:


//--------------------- .nv.info._Z19forwardEnergyKernelPhiiPf --------------------------
	.section	.nv.info._Z19forwardEnergyKernelPhiiPf,"",@"SHT_CUDA_INFO"
	.sectionflags	@""
	.align	4


	//----- nvinfo : EIATTR_CUDA_API_VERSION
	.align		4
        /*0000*/ 	.byte	0x04, 0x37
        /*0002*/ 	.short	(.L_108 - .L_107)
.L_107:
        /*0004*/ 	.word	0x00000082


	//----- nvinfo : EIATTR_KPARAM_INFO
	.align		4
.L_108:
        /*0008*/ 	.byte	0x04, 0x17
        /*000a*/ 	.short	(.L_110 - .L_109)
.L_109:
        /*000c*/ 	.word	0x00000000
        /*0010*/ 	.short	0x0003
        /*0012*/ 	.short	0x0010
        /*0014*/ 	.byte	0x00, 0xf5, 0x21, 0x00


	//----- nvinfo : EIATTR_KPARAM_INFO
	.align		4
.L_110:
        /*0018*/ 	.byte	0x04, 0x17
        /*001a*/ 	.short	(.L_112 - .L_111)
.L_111:
        /*001c*/ 	.word	0x00000000
        /*0020*/ 	.short	0x0002
        /*0022*/ 	.short	0x000c
        /*0024*/ 	.byte	0x00, 0xf0, 0x11, 0x00


	//----- nvinfo : EIATTR_KPARAM_INFO
	.align		4
.L_112:
        /*0028*/ 	.byte	0x04, 0x17
        /*002a*/ 	.short	(.L_114 - .L_113)
.L_113:
        /*002c*/ 	.word	0x00000000
        /*0030*/ 	.short	0x0001
        /*0032*/ 	.short	0x0008
        /*0034*/ 	.byte	0x00, 0xf0, 0x11, 0x00


	//----- nvinfo : EIATTR_KPARAM_INFO
	.align		4
.L_114:
        /*0038*/ 	.byte	0x04, 0x17
        /*003a*/ 	.short	(.L_116 - .L_115)
.L_115:
        /*003c*/ 	.word	0x00000000
        /*0040*/ 	.short	0x0000
        /*0042*/ 	.short	0x0000
        /*0044*/ 	.byte	0x00, 0xf5, 0x21, 0x00


	//----- nvinfo : EIATTR_SPARSE_MMA_MASK
	.align		4
.L_116:
        /*0048*/ 	.byte	0x03, 0x50
        /*004a*/ 	.short	0x0000


	//----- nvinfo : EIATTR_MAXREG_COUNT
	.align		4
        /*004c*/ 	.byte	0x03, 0x1b
        /*004e*/ 	.short	0x00ff


	//----- nvinfo : EIATTR_MERCURY_ISA_VERSION
	.align		4
        /*0050*/ 	.byte	0x03, 0x5f
        /*0052*/ 	.short	0x0101


	//----- nvinfo : EIATTR_VRC_CTA_INIT_COUNT
	.align		4
        /*0054*/ 	.byte	0x02, 0x4a
	.zero		1
	.zero		1


	//----- nvinfo : EIATTR_EXIT_INSTR_OFFSETS
	.align		4
        /*0058*/ 	.byte	0x04, 0x1c
        /*005a*/ 	.short	(.L_118 - .L_117)


	//   ....[0]....
.L_117:
        /*005c*/ 	.word	0x000000c0


	//   ....[1]....
        /*0060*/ 	.word	0x00000150


	//   ....[2]....
        /*0064*/ 	.word	0x00000400


	//----- nvinfo : EIATTR_CBANK_PARAM_SIZE
	.align		4
.L_118:
        /*0068*/ 	.byte	0x03, 0x19
        /*006a*/ 	.short	0x0018


	//----- nvinfo : EIATTR_PARAM_CBANK
	.align		4
        /*006c*/ 	.byte	0x04, 0x0a
        /*006e*/ 	.short	(.L_120 - .L_119)
	.align		4
.L_119:
        /*0070*/ 	.word	index@(.nv.constant0._Z19forwardEnergyKernelPhiiPf)
        /*0074*/ 	.short	0x0380
        /*0076*/ 	.short	0x0018


	//----- nvinfo : EIATTR_SW_WAR
	.align		4
.L_120:
        /*0078*/ 	.byte	0x04, 0x36
        /*007a*/ 	.short	(.L_122 - .L_121)
.L_121:
        /*007c*/ 	.word	0x00000008
.L_122:


//--------------------- .nv.info._Z16seamsScoreKernelPiS_iii --------------------------
	.section	.nv.info._Z16seamsScoreKernelPiS_iii,"",@"SHT_CUDA_INFO"
	.sectionflags	@""
	.align	4


	//----- nvinfo : EIATTR_CUDA_API_VERSION
	.align		4
        /*0000*/ 	.byte	0x04, 0x37
        /*0002*/ 	.short	(.L_124 - .L_123)
.L_123:
        /*0004*/ 	.word	0x00000082


	//----- nvinfo : EIATTR_KPARAM_INFO
	.align		4
.L_124:
        /*0008*/ 	.byte	0x04, 0x17
        /*000a*/ 	.short	(.L_126 - .L_125)
.L_125:
        /*000c*/ 	.word	0x00000000
        /*0010*/ 	.short	0x0004
        /*0012*/ 	.short	0x0018
        /*0014*/ 	.byte	0x00, 0xf0, 0x11, 0x00


	//----- nvinfo : EIATTR_KPARAM_INFO
	.align		4
.L_126:
        /*0018*/ 	.byte	0x04, 0x17
        /*001a*/ 	.short	(.L_128 - .L_127)
.L_127:
        /*001c*/ 	.word	0x00000000
        /*0020*/ 	.short	0x0003
        /*0022*/ 	.short	0x0014
        /*0024*/ 	.byte	0x00, 0xf0, 0x11, 0x00


	//----- nvinfo : EIATTR_KPARAM_INFO
	.align		4
.L_128:
        /*0028*/ 	.byte	0x04, 0x17
        /*002a*/ 	.short	(.L_130 - .L_129)
.L_129:
        /*002c*/ 	.word	0x00000000
        /*0030*/ 	.short	0x0002
        /*0032*/ 	.short	0x0010
        /*0034*/ 	.byte	0x00, 0xf0, 0x11, 0x00


	//----- nvinfo : EIATTR_KPARAM_INFO
	.align		4
.L_130:
        /*0038*/ 	.byte	0x04, 0x17
        /*003a*/ 	.short	(.L_132 - .L_131)
.L_131:
        /*003c*/ 	.word	0x00000000
        /*0040*/ 	.short	0x0001
        /*0042*/ 	.short	0x0008
        /*0044*/ 	.byte	0x00, 0xf5, 0x21, 0x00


	//----- nvinfo : EIATTR_KPARAM_INFO
	.align		4
.L_132:
        /*0048*/ 	.byte	0x04, 0x17
        /*004a*/ 	.short	(.L_134 - .L_133)
.L_133:
        /*004c*/ 	.word	0x00000000
        /*0050*/ 	.short	0x0000
        /*0052*/ 	.short	0x0000
        /*0054*/ 	.byte	0x00, 0xf5, 0x21, 0x00


	//----- nvinfo : EIATTR_SPARSE_MMA_MASK
	.align		4
.L_134:
        /*0058*/ 	.byte	0x03, 0x50
        /*005a*/ 	.short	0x0000


	//----- nvinfo : EIATTR_MAXREG_COUNT
	.align		4
        /*005c*/ 	.byte	0x03, 0x1b
        /*005e*/ 	.short	0x00ff


	//----- nvinfo : EIATTR_NUM_BARRIERS
	.align		4
        /*0060*/ 	.byte	0x02, 0x4c
        /*0062*/ 	.byte	0x01
	.zero		1


	//----- nvinfo : EIATTR_MERCURY_ISA_VERSION
	.align		4
        /*0064*/ 	.byte	0x03, 0x5f
        /*0066*/ 	.short	0x0101


	//----- nvinfo : EIATTR_VRC_CTA_INIT_COUNT
	.align		4
        /*0068*/ 	.byte	0x02, 0x4a
	.zero		1
	.zero		1


	//----- nvinfo : EIATTR_EXIT_INSTR_OFFSETS
	.align		4
        /*006c*/ 	.byte	0x04, 0x1c
        /*006e*/ 	.short	(.L_136 - .L_135)


	//   ....[0]....
.L_135:
        /*0070*/ 	.word	0x000001a0


	//   ....[1]....
        /*0074*/ 	.word	0x000004c0


	//   ....[2]....
        /*0078*/ 	.word	0x00000ee0


	//----- nvinfo : EIATTR_CRS_STACK_SIZE
	.align		4
.L_136:
        /*007c*/ 	.byte	0x04, 0x1e
        /*007e*/ 	.short	(.L_138 - .L_137)
.L_137:
        /*0080*/ 	.word	0x00000000


	//----- nvinfo : EIATTR_CBANK_PARAM_SIZE
	.align		4
.L_138:
        /*0084*/ 	.byte	0x03, 0x19
        /*0086*/ 	.short	0x001c


	//----- nvinfo : EIATTR_PARAM_CBANK
	.align		4
        /*0088*/ 	.byte	0x04, 0x0a
        /*008a*/ 	.short	(.L_140 - .L_139)
	.align		4
.L_139:
        /*008c*/ 	.word	index@(.nv.constant0._Z16seamsScoreKernelPiS_iii)
        /*0090*/ 	.short	0x0380
        /*0092*/ 	.short	0x001c


	//----- nvinfo : EIATTR_SW_WAR
	.align		4
.L_140:
        /*0094*/ 	.byte	0x04, 0x36
        /*0096*/ 	.short	(.L_142 - .L_141)
.L_141:
        /*0098*/ 	.word	0x00000008
.L_142:


//--------------------- .nv.info._Z13carvingKernelPiP6uchar3Phi --------------------------
	.section	.nv.info._Z13carvingKernelPiP6uchar3Phi,"",@"SHT_CUDA_INFO"
	.sectionflags	@""
	.align	4


	//----- nvinfo : EIATTR_CUDA_API_VERSION
	.align		4
        /*0000*/ 	.byte	0x04, 0x37
        /*0002*/ 	.short	(.L_144 - .L_143)
.L_143:
        /*0004*/ 	.word	0x00000082


	//----- nvinfo : EIATTR_KPARAM_INFO
	.align		4
.L_144:
        /*0008*/ 	.byte	0x04, 0x17
        /*000a*/ 	.short	(.L_146 - .L_145)
.L_145:
        /*000c*/ 	.word	0x00000000
        /*0010*/ 	.short	0x0003
        /*0012*/ 	.short	0x0018
        /*0014*/ 	.byte	0x00, 0xf0, 0x11, 0x00


	//----- nvinfo : EIATTR_KPARAM_INFO
	.align		4
.L_146:
        /*0018*/ 	.byte	0x04, 0x17
        /*001a*/ 	.short	(.L_148 - .L_147)
.L_147:
        /*001c*/ 	.word	0x00000000
        /*0020*/ 	.short	0x0002
        /*0022*/ 	.short	0x0010
        /*0024*/ 	.byte	0x00, 0xf5, 0x21, 0x00


	//----- nvinfo : EIATTR_KPARAM_INFO
	.align		4
.L_148:
        /*0028*/ 	.byte	0x04, 0x17
        /*002a*/ 	.short	(.L_150 - .L_149)
.L_149:
        /*002c*/ 	.word	0x00000000
        /*0030*/ 	.short	0x0001
        /*0032*/ 	.short	0x0008
        /*0034*/ 	.byte	0x00, 0xf5, 0x21, 0x00


	//----- nvinfo : EIATTR_KPARAM_INFO
	.align		4
.L_150:
        /*0038*/ 	.byte	0x04, 0x17
        /*003a*/ 	.short	(.L_152 - .L_151)
.L_151:
        /*003c*/ 	.word	0x00000000
        /*0040*/ 	.short	0x0000
        /*0042*/ 	.short	0x0000
        /*0044*/ 	.byte	0x00, 0xf5, 0x21, 0x00


	//----- nvinfo : EIATTR_SPARSE_MMA_MASK
	.align		4
.L_152:
        /*0048*/ 	.byte	0x03, 0x50
        /*004a*/ 	.short	0x0000


	//----- nvinfo : EIATTR_MAXREG_COUNT
	.align		4
        /*004c*/ 	.byte	0x03, 0x1b
        /*004e*/ 	.short	0x00ff


	//----- nvinfo : EIATTR_MERCURY_ISA_VERSION
	.align		4
        /*0050*/ 	.byte	0x03, 0x5f
        /*0052*/ 	.short	0x0101


	//----- nvinfo : EIATTR_VRC_CTA_INIT_COUNT
	.align		4
        /*0054*/ 	.byte	0x02, 0x4a
	.zero		1
	.zero		1


	//----- nvinfo : EIATTR_EXIT_INSTR_OFFSETS
	.align		4
        /*0058*/ 	.byte	0x04, 0x1c
        /*005a*/ 	.short	(.L_154 - .L_153)


	//   ....[0]....
.L_153:
        /*005c*/ 	.word	0x000000b0


	//   ....[1]....
        /*0060*/ 	.word	0x00000340


	//   ....[2]....
        /*0064*/ 	.word	0x00000630


	//----- nvinfo : EIATTR_CBANK_PARAM_SIZE
	.align		4
.L_154:
        /*0068*/ 	.byte	0x03, 0x19
        /*006a*/ 	.short	0x001c


	//----- nvinfo : EIATTR_PARAM_CBANK
	.align		4
        /*006c*/ 	.byte	0x04, 0x0a
        /*006e*/ 	.short	(.L_156 - .L_155)
	.align		4
.L_155:
        /*0070*/ 	.word	index@(.nv.constant0._Z13carvingKernelPiP6uchar3Phi)
        /*0074*/ 	.short	0x0380
        /*0076*/ 	.short	0x001c


	//----- nvinfo : EIATTR_SW_WAR
	.align		4
.L_156:
        /*0078*/ 	.byte	0x04, 0x36
        /*007a*/ 	.short	(.L_158 - .L_157)
.L_157:
        /*007c*/ 	.word	0x00000008
.L_158:


//--------------------- .nv.info._Z20backwardEnergyKernelPhiiPiS0_S0_ --------------------------
	.section	.nv.info._Z20backwardEnergyKernelPhiiPiS0_S0_,"",@"SHT_CUDA_INFO"
	.sectionflags	@""
	.align	4


	//----- nvinfo : EIATTR_CUDA_API_VERSION
	.align		4
        /*0000*/ 	.byte	0x04, 0x37
        /*0002*/ 	.short	(.L_160 - .L_159)
.L_159:
        /*0004*/ 	.word	0x00000082


	//----- nvinfo : EIATTR_KPARAM_INFO
	.align		4
.L_160:
        /*0008*/ 	.byte	0x04, 0x17
        /*000a*/ 	.short	(.L_162 - .L_161)
.L_161:
        /*000c*/ 	.word	0x00000000
        /*0010*/ 	.short	0x0005
        /*0012*/ 	.short	0x0020
        /*0014*/ 	.byte	0x00, 0xf5, 0x21, 0x00


	//----- nvinfo : EIATTR_KPARAM_INFO
	.align		4
.L_162:
        /*0018*/ 	.byte	0x04, 0x17
        /*001a*/ 	.short	(.L_164 - .L_163)
.L_163:
        /*001c*/ 	.word	0x00000000
        /*0020*/ 	.short	0x0004
        /*0022*/ 	.short	0x0018
        /*0024*/ 	.byte	0x00, 0xf5, 0x21, 0x00


	//----- nvinfo : EIATTR_KPARAM_INFO
	.align		4
.L_164:
        /*0028*/ 	.byte	0x04, 0x17
        /*002a*/ 	.short	(.L_166 - .L_165)
.L_165:
        /*002c*/ 	.word	0x00000000
        /*0030*/ 	.short	0x0003
        /*0032*/ 	.short	0x0010
        /*0034*/ 	.byte	0x00, 0xf5, 0x21, 0x00


	//----- nvinfo : EIATTR_KPARAM_INFO
	.align		4
.L_166:
        /*0038*/ 	.byte	0x04, 0x17
        /*003a*/ 	.short	(.L_168 - .L_167)
.L_167:
        /*003c*/ 	.word	0x00000000
        /*0040*/ 	.short	0x0002
        /*0042*/ 	.short	0x000c
        /*0044*/ 	.byte	0x00, 0xf0, 0x11, 0x00


	//----- nvinfo : EIATTR_KPARAM_INFO
	.align		4
.L_168:
        /*0048*/ 	.byte	0x04, 0x17
        /*004a*/ 	.short	(.L_170 - .L_169)
.L_169:
        /*004c*/ 	.word	0x00000000
        /*0050*/ 	.short	0x0001
        /*0052*/ 	.short	0x0008
        /*0054*/ 	.byte	0x00, 0xf0, 0x11, 0x00


	//----- nvinfo : EIATTR_KPARAM_INFO
	.align		4
.L_170:
        /*0058*/ 	.byte	0x04, 0x17
        /*005a*/ 	.short	(.L_172 - .L_171)
.L_171:
        /*005c*/ 	.word	0x00000000
        /*0060*/ 	.short	0x0000
        /*0062*/ 	.short	0x0000
        /*0064*/ 	.byte	0x00, 0xf5, 0x21, 0x00


	//----- nvinfo : EIATTR_SPARSE_MMA_MASK
	.align		4
.L_172:
        /*0068*/ 	.byte	0x03, 0x50
        /*006a*/ 	.short	0x0000


	//----- nvinfo : EIATTR_MAXREG_COUNT
	.align		4
        /*006c*/ 	.byte	0x03, 0x1b
        /*006e*/ 	.short	0x00ff


	//----- nvinfo : EIATTR_MERCURY_ISA_VERSION
	.align		4
        /*0070*/ 	.byte	0x03, 0x5f
        /*0072*/ 	.short	0x0101


	//----- nvinfo : EIATTR_VRC_CTA_INIT_COUNT
	.align		4
        /*0074*/ 	.byte	0x02, 0x4a
	.zero		1
	.zero		1


	//----- nvinfo : EIATTR_EXIT_INSTR_OFFSETS
	.align		4
        /*0078*/ 	.byte	0x04, 0x1c
        /*007a*/ 	.short	(.L_174 - .L_173)


	//   ....[0]....
.L_173:
        /*007c*/ 	.word	0x000000c0


	//   ....[1]....
        /*0080*/ 	.word	0x00000630


	//----- nvinfo : EIATTR_CBANK_PARAM_SIZE
	.align		4
.L_174:
        /*0084*/ 	.byte	0x03, 0x19
        /*0086*/ 	.short	0x0028


	//----- nvinfo : EIATTR_PARAM_CBANK
	.align		4
        /*0088*/ 	.byte	0x04, 0x0a
        /*008a*/ 	.short	(.L_176 - .L_175)
	.align		4
.L_175:
        /*008c*/ 	.word	index@(.nv.constant0._Z20backwardEnergyKernelPhiiPiS0_S0_)
        /*0090*/ 	.short	0x0380
        /*0092*/ 	.short	0x0028


	//----- nvinfo : EIATTR_SW_WAR
	.align		4
.L_176:
        /*0094*/ 	.byte	0x04, 0x36
        /*0096*/ 	.short	(.L_178 - .L_177)
.L_177:
        /*0098*/ 	.word	0x00000008
.L_178:


//--------------------- .nv.info._Z14Rgb2GrayKernelP6uchar3iiPh --------------------------
	.section	.nv.info._Z14Rgb2GrayKernelP6uchar3iiPh,"",@"SHT_CUDA_INFO"
	.sectionflags	@""
	.align	4


	//----- nvinfo : EIATTR_CUDA_API_VERSION
	.align		4
        /*0000*/ 	.byte	0x04, 0x37
        /*0002*/ 	.short	(.L_180 - .L_179)
.L_179:
        /*0004*/ 	.word	0x00000082


	//----- nvinfo : EIATTR_KPARAM_INFO
	.align		4
.L_180:
        /*0008*/ 	.byte	0x04, 0x17
        /*000a*/ 	.short	(.L_182 - .L_181)
.L_181:
        /*000c*/ 	.word	0x00000000
        /*0010*/ 	.short	0x0003
        /*0012*/ 	.short	0x0010
        /*0014*/ 	.byte	0x00, 0xf5, 0x21, 0x00


	//----- nvinfo : EIATTR_KPARAM_INFO
	.align		4
.L_182:
        /*0018*/ 	.byte	0x04, 0x17
        /*001a*/ 	.short	(.L_184 - .L_183)
.L_183:
        /*001c*/ 	.word	0x00000000
        /*0020*/ 	.short	0x0002
        /*0022*/ 	.short	0x000c
        /*0024*/ 	.byte	0x00, 0xf0, 0x11, 0x00


	//----- nvinfo : EIATTR_KPARAM_INFO
	.align		4
.L_184:
        /*0028*/ 	.byte	0x04, 0x17
        /*002a*/ 	.short	(.L_186 - .L_185)
.L_185:
        /*002c*/ 	.word	0x00000000
        /*0030*/ 	.short	0x0001
        /*0032*/ 	.short	0x0008
        /*0034*/ 	.byte	0x00, 0xf0, 0x11, 0x00


	//----- nvinfo : EIATTR_KPARAM_INFO
	.align		4
.L_186:
        /*0038*/ 	.byte	0x04, 0x17
        /*003a*/ 	.short	(.L_188 - .L_187)
.L_187:
        /*003c*/ 	.word	0x00000000
        /*0040*/ 	.short	0x0000
        /*0042*/ 	.short	0x0000
        /*0044*/ 	.byte	0x00, 0xf5, 0x21, 0x00


	//----- nvinfo : EIATTR_SPARSE_MMA_MASK
	.align		4
.L_188:
        /*0048*/ 	.byte	0x03, 0x50
        /*004a*/ 	.short	0x0000


	//----- nvinfo : EIATTR_MAXREG_COUNT
	.align		4
        /*004c*/ 	.byte	0x03, 0x1b
        /*004e*/ 	.short	0x00ff


	//----- nvinfo : EIATTR_MERCURY_ISA_VERSION
	.align		4
        /*0050*/ 	.byte	0x03, 0x5f
        /*0052*/ 	.short	0x0101


	//----- nvinfo : EIATTR_VRC_CTA_INIT_COUNT
	.align		4
        /*0054*/ 	.byte	0x02, 0x4a
	.zero		1
	.zero		1


	//----- nvinfo : EIATTR_EXIT_INSTR_OFFSETS
	.align		4
        /*0058*/ 	.byte	0x04, 0x1c
        /*005a*/ 	.short	(.L_190 - .L_189)


	//   ....[0]....
.L_189:
        /*005c*/ 	.word	0x00000110


	//   ....[1]....
        /*0060*/ 	.word	0x00000260


	//----- nvinfo : EIATTR_CBANK_PARAM_SIZE
	.align		4
.L_190:
        /*0064*/ 	.byte	0x03, 0x19
        /*0066*/ 	.short	0x0018


	//----- nvinfo : EIATTR_PARAM_CBANK
	.align		4
        /*0068*/ 	.byte	0x04, 0x0a
        /*006a*/ 	.short	(.L_192 - .L_191)
	.align		4
.L_191:
        /*006c*/ 	.word	index@(.nv.constant0._Z14Rgb2GrayKernelP6uchar3iiPh)
        /*0070*/ 	.short	0x0380
        /*0072*/ 	.short	0x0018


	//----- nvinfo : EIATTR_SW_WAR
	.align		4
.L_192:
        /*0074*/ 	.byte	0x04, 0x36
        /*0076*/ 	.short	(.L_194 - .L_193)
.L_193:
        /*0078*/ 	.word	0x00000008
.L_194:


//--------------------- .nv.callgraph             --------------------------
	.section	.nv.callgraph,"",@"SHT_CUDA_CALLGRAPH"
	.align	4
	.sectionentsize	8
	.align		4
        /*0000*/ 	.word	0x00000000
	.align		4
        /*0004*/ 	.word	0xffffffff
	.align		4
        /*0008*/ 	.word	0x00000000
	.align		4
        /*000c*/ 	.word	0xfffffffe
	.align		4
        /*0010*/ 	.word	0x00000000
	.align		4
        /*0014*/ 	.word	0xfffffffd
	.align		4
        /*0018*/ 	.word	0x00000000
	.align		4
        /*001c*/ 	.word	0xfffffffc


//--------------------- .nv.constant3             --------------------------
	.section	.nv.constant3,"a",@progbits
	.align	4
.nv.constant3:
	.type		d_xSobel,@object
	.size		d_xSobel,(d_ySobel - d_xSobel)
d_xSobel:
        /*0000*/ 	.byte	0x01, 0x00, 0x00, 0x00, 0x00, 0x00, 0x00, 0x00, 0xff, 0xff, 0xff, 0xff, 0x02, 0x00, 0x00, 0x00
        /*0010*/ 	.byte	0x00, 0x00, 0x00, 0x00, 0xfe, 0xff, 0xff, 0xff, 0x01, 0x00, 0x00, 0x00, 0x00, 0x00, 0x00, 0x00
        /*0020*/ 	.byte	0xff, 0xff, 0xff, 0xff
	.type		d_ySobel,@object
	.size		d_ySobel,(.L_1 - d_ySobel)
d_ySobel:
        /*0024*/ 	.byte	0x01, 0x00, 0x00, 0x00, 0x02, 0x00, 0x00, 0x00, 0x01, 0x00, 0x00, 0x00, 0x00, 0x00, 0x00, 0x00
        /*0034*/ 	.byte	0x00, 0x00, 0x00, 0x00, 0x00, 0x00, 0x00, 0x00, 0xff, 0xff, 0xff, 0xff, 0xfe, 0xff, 0xff, 0xff
        /*0044*/ 	.byte	0xff, 0xff, 0xff, 0xff
.L_1:


//--------------------- .nv.constant4             --------------------------
	.section	.nv.constant4,"a",@progbits
	.align	8
	.align		8
.nv.constant4:
        /*0000*/ 	.dword	d_originalWidth


//--------------------- .text._Z31updateLocalBackwardEnergyKernelPhPiiiS0_ --------------------------
	.section	.text._Z31updateLocalBackwardEnergyKernelPhPiiiS0_,"ax",@progbits
	.align	128
        .global         _Z31updateLocalBackwardEnergyKernelPhPiiiS0_
        .type           _Z31updateLocalBackwardEnergyKernelPhPiiiS0_,@function
        .size           _Z31updateLocalBackwardEnergyKernelPhPiiiS0_,(.L_x_44 - _Z31updateLocalBackwardEnergyKernelPhPiiiS0_)
        .other          _Z31updateLocalBackwardEnergyKernelPhPiiiS0_,@"STO_CUDA_ENTRY STV_DEFAULT"
_Z31updateLocalBackwardEnergyKernelPhPiiiS0_:
.text._Z31updateLocalBackwardEnergyKernelPhPiiiS0_:
[----:B------:R-:W-:Y:S01]  /*0000*/  LDC R1, c[0x0][0x37c] ;  /* 0x0000df00ff017b82 */ /* 0x000fe20000000800 */
[----:B------:R-:W0:Y:S07]  /*0010*/  S2R R0, SR_CTAID.X ;  /* 0x0000000000007919 */ /* 0x000e2e0000002500 */
[----:B------:R-:W0:Y:S02]  /*0020*/  LDC R5, c[0x0][0x394] ;  /* 0x0000e500ff057b82 */ /* 0x000e240000000800 */
[----:B0-----:R-:W-:-:S13]  /*0030*/  ISETP.GE.AND P0, PT, R0, R5, PT ;  /* 0x000000050000720c */ /* 0x001fda0003f06270 */
[----:B------:R-:W-:Y:S05]  /*0040*/  @P0 EXIT ;  /* 0x000000000000094d */ /* 0x000fea0003800000 */
[----:B------:R-:W0:Y:S01]  /*0050*/  LDC.64 R10, c[0x0][0x398] ;  /* 0x0000e600ff0a7b82 */ /* 0x000e220000000a00 */
[----:B------:R-:W1:Y:S07]  /*0060*/  LDCU.64 UR4, c[0x0][0x358] ;  /* 0x00006b00ff0477ac */ /* 0x000e6e0008000a00 */
[----:B------:R-:W2:Y:S08]  /*0070*/  LDC.64 R12, c[0x4][RZ] ;  /* 0x01000000ff0c7b82 */ /* 0x000eb00000000a00 */
[----:B------:R-:W3:Y:S01]  /*0080*/  LDC R2, c[0x0][0x390] ;  /* 0x0000e400ff027b82 */ /* 0x000ee20000000800 */
[----:B0-----:R-:W-:-:S05]  /*0090*/  IMAD.WIDE.U32 R10, R0, 0x4, R10 ;  /* 0x00000004000a7825 */ /* 0x001fca00078e000a */
[----:B-1----:R-:W4:Y:S04]  /*00a0*/  LDG.E R3, desc[UR4][R10.64] ;  /* 0x000000040a037981 */ /* 0x002f28000c1e1900 */
[----:B--2---:R-:W2:Y:S01]  /*00b0*/  LDG.E R19, desc[UR4][R12.64] ;  /* 0x000000040c137981 */ /* 0x004ea2000c1e1900 */
[----:B------:R-:W-:-:S05]  /*00c0*/  VIADD R4, R0, 0x1 ;  /* 0x0000000100047836 */ /* 0x000fca0000000000 */
[----:B------:R-:W-:Y:S01]  /*00d0*/  ISETP.GE.U32.AND P1, PT, R4, R5, PT ;  /* 0x000000050400720c */ /* 0x000fe20003f26070 */
[C---:B---3--:R-:W-:Y:S02]  /*00e0*/  VIADD R6, R2.reuse, 0xffffffff ;  /* 0xffffffff02067836 */ /* 0x048fe40000000000 */
[----:B------:R-:W-:-:S10]  /*00f0*/  VIADD R8, R2, 0xfffffffe ;  /* 0xfffffffe02087836 */ /* 0x000fd40000000000 */
[----:B------:R-:W-:Y:S01]  /*0100*/  @P1 VIADD R4, R5, 0xffffffff ;  /* 0xffffffff05041836 */ /* 0x000fe20000000000 */
[----:B----4-:R-:W-:-:S04]  /*0110*/  IADD3 R7, PT, PT, R3, -0x2, RZ ;  /* 0xfffffffe03077810 */ /* 0x010fc80007ffe0ff */
[----:B------:R-:W-:Y:S01]  /*0120*/  ISETP.GE.AND P0, PT, R7, R6, PT ;  /* 0x000000060700720c */ /* 0x000fe20003f06270 */
[----:B--2---:R-:W-:-:S03]  /*0130*/  IMAD R10, R19, R0, RZ ;  /* 0x00000000130a7224 */ /* 0x004fc600078e02ff */
[----:B------:R-:W-:-:S13]  /*0140*/  ISETP.LT.OR P0, PT, R7, RZ, P0 ;  /* 0x000000ff0700720c */ /* 0x000fda0000701670 */
[----:B------:R-:W-:Y:S05]  /*0150*/  @P0 BRA `(.L_x_0) ;  /* 0x0000000400340947 */ /* 0x000fea0003800000 */
[----:B------:R-:W0:Y:S01]  /*0160*/  LDC.64 R14, c[0x0][0x380] ;  /* 0x0000e000ff0e7b82 */ /* 0x000e220000000a00 */
[----:B------:R-:W-:Y:S01]  /*0170*/  VIMNMX.U32 R9, PT, PT, R0, 0x1, !PT ;  /* 0x0000000100097848 */ /* 0x000fe20007fe0000 */
[----:B------:R-:W-:Y:S01]  /*0180*/  VIADD R11, R3, 0xffffffff ;  /* 0xffffffff030b7836 */ /* 0x000fe20000000000 */
[----:B------:R-:W-:Y:S02]  /*0190*/  ISETP.GE.AND P0, PT, R7, R2, PT ;  /* 0x000000020700720c */ /* 0x000fe40003f06270 */
[----:B------:R-:W-:Y:S02]  /*01a0*/  IADD3 R5, PT, PT, R3, -0x3, RZ ;  /* 0xfffffffd03057810 */ /* 0x000fe40007ffe0ff */
[----:B------:R-:W-:Y:S01]  /*01b0*/  ISETP.NE.AND P1, PT, R7, RZ, PT ;  /* 0x000000ff0700720c */ /* 0x000fe20003f25270 */
[----:B------:R-:W-:Y:S01]  /*01c0*/  IMAD R29, R19, R4, R7 ;  /* 0x00000004131d7224 */ /* 0x000fe200078e0207 */
[----:B------:R-:W-:Y:S01]  /*01d0*/  IADD3 R18, PT, PT, R9, -0x1, RZ ;  /* 0xffffffff09127810 */ /* 0x000fe20007ffe0ff */
[----:B------:R-:W1:Y:S01]  /*01e0*/  LDCU.128 UR8, c[0x3][URZ] ;  /* 0x00c00000ff0877ac */ /* 0x000e620008000c00 */
[----:B------:R-:W-:-:S02]  /*01f0*/  SEL R5, R5, R8, !P0 ;  /* 0x0000000805057207 */ /* 0x000fc40004000000 */
[----:B------:R-:W-:Y:S01]  /*0200*/  ISETP.GE.AND P0, PT, R11, R6, PT ;  /* 0x000000060b00720c */ /* 0x000fe20003f06270 */
[----:B------:R-:W-:Y:S01]  /*0210*/  IMAD R9, R19, R18, R7 ;  /* 0x0000001213097224 */ /* 0x000fe200078e0207 */
[----:B------:R-:W-:Y:S01]  /*0220*/  SEL R28, R5, RZ, P1 ;  /* 0x000000ff051c7207 */ /* 0x000fe20000800000 */
[----:B------:R-:W2:Y:S01]  /*0230*/  LDCU.128 UR20, c[0x3][0x20] ;  /* 0x00c00400ff1477ac */ /* 0x000ea20008000c00 */
[----:B------:R-:W-:-:S03]  /*0240*/  SEL R26, R11, R8, !P0 ;  /* 0x000000080b1a7207 */ /* 0x000fc60004000000 */
[CC--:B------:R-:W-:Y:S01]  /*0250*/  IMAD R5, R19.reuse, R18.reuse, R28 ;  /* 0x0000001213057224 */ /* 0x0c0fe200078e021c */
[----:B------:R-:W3:Y:S01]  /*0260*/  LDCU.128 UR12, c[0x3][0x30] ;  /* 0x00c00600ff0c77ac */ /* 0x000ee20008000c00 */
[----:B------:R-:W-:Y:S01]  /*0270*/  IMAD R18, R19, R18, R26 ;  /* 0x0000001213127224 */ /* 0x000fe200078e021a */
[----:B0-----:R-:W-:Y:S01]  /*0280*/  IADD3 R16, P0, PT, R9, R14, RZ ;  /* 0x0000000e09107210 */ /* 0x001fe20007f1e0ff */
[----:B------:R-:W-:Y:S01]  /*0290*/  IMAD R11, R19, R0, R28 ;  /* 0x00000000130b7224 */ /* 0x000fe200078e021c */
[----:B------:R-:W0:Y:S02]  /*02a0*/  LDCU.128 UR16, c[0x3][0x10] ;  /* 0x00c00200ff1077ac */ /* 0x000e240008000c00 */
[-C--:B------:R-:W-:Y:S02]  /*02b0*/  IADD3 R22, P1, PT, R18, R14.reuse, RZ ;  /* 0x0000000e12167210 */ /* 0x080fe40007f3e0ff */
[----:B------:R-:W-:Y:S01]  /*02c0*/  LEA.HI.X.SX32 R17, R9, R15, 0x1, P0 ;  /* 0x0000000f09117211 */ /* 0x000fe200000f0eff */
[----:B------:R-:W4:Y:S01]  /*02d0*/  LDCU.64 UR6, c[0x3][0x40] ;  /* 0x00c00800ff0677ac */ /* 0x000f220008000a00 */
[----:B------:R-:W-:-:S04]  /*02e0*/  IADD3 R20, P0, PT, R5, R14, RZ ;  /* 0x0000000e05147210 */ /* 0x000fc80007f1e0ff */
[-C--:B------:R-:W-:Y:S02]  /*02f0*/  LEA.HI.X.SX32 R21, R5, R15.reuse, 0x1, P0 ;  /* 0x0000000f05157211 */ /* 0x080fe400000f0eff */
[----:B------:R5:W3:Y:S01]  /*0300*/  LDG.E.U8 R5, desc[UR4][R16.64] ;  /* 0x0000000410057981 */ /* 0x000ae2000c1e1100 */
[C---:B------:R-:W-:Y:S02]  /*0310*/  IADD3 R24, P0, PT, R11.reuse, R14, RZ ;  /* 0x0000000e0b187210 */ /* 0x040fe40007f1e0ff */
[-C--:B------:R-:W-:Y:S01]  /*0320*/  LEA.HI.X.SX32 R23, R18, R15.reuse, 0x1, P1 ;  /* 0x0000000f12177211 */ /* 0x080fe200008f0eff */
[----:B------:R1:W2:Y:S01]  /*0330*/  LDG.E.U8 R9, desc[UR4][R20.64] ;  /* 0x0000000414097981 */ /* 0x0002a2000c1e1100 */
[----:B------:R-:W-:Y:S01]  /*0340*/  LEA.HI.X.SX32 R25, R11, R15, 0x1, P0 ;  /* 0x0000000f0b197211 */ /* 0x000fe200000f0eff */
[CC--:B------:R-:W-:Y:S02]  /*0350*/  IMAD R27, R19.reuse, R0.reuse, R26 ;  /* 0x00000000131b7224 */ /* 0x0c0fe400078e021a */
[----:B------:R0:W4:Y:S01]  /*0360*/  LDG.E.U8 R11, desc[UR4][R22.64] ;  /* 0x00000004160b7981 */ /* 0x000122000c1e1100 */
[----:B-----5:R-:W-:-:S02]  /*0370*/  IMAD R17, R19, R0, R7 ;  /* 0x0000000013117224 */ /* 0x020fc400078e0207 */
[----:B------:R-:W-:Y:S01]  /*0380*/  IMAD R28, R19, R4, R28 ;  /* 0x00000004131c7224 */ /* 0x000fe200078e021c */
[----:B------:R-:W5:Y:S02]  /*0390*/  LDG.E.U8 R24, desc[UR4][R24.64] ;  /* 0x0000000418187981 */ /* 0x000f64000c1e1100 */
[----:B------:R-:W-:-:S04]  /*03a0*/  IADD3 R16, P0, PT, R17, R14, RZ ;  /* 0x0000000e11107210 */ /* 0x000fc80007f1e0ff */
[-C--:B------:R-:W-:Y:S02]  /*03b0*/  LEA.HI.X.SX32 R17, R17, R15.reuse, 0x1, P0 ;  /* 0x0000000f11117211 */ /* 0x080fe400000f0eff */
[----:B------:R-:W-:Y:S01]  /*03c0*/  IADD3 R18, P0, PT, R27, R14, RZ ;  /* 0x0000000e1b127210 */ /* 0x000fe20007f1e0ff */
[----:B------:R-:W-:Y:S01]  /*03d0*/  IMAD R26, R19, R4, R26 ;  /* 0x00000004131a7224 */ /* 0x000fe200078e021a */
[CC--:B-1----:R-:W-:Y:S01]  /*03e0*/  IADD3 R20, P1, PT, R28.reuse, R14.reuse, RZ ;  /* 0x0000000e1c147210 */ /* 0x0c2fe20007f3e0ff */
[----:B------:R-:W5:Y:S01]  /*03f0*/  LDG.E.U8 R16, desc[UR4][R16.64] ;  /* 0x0000000410107981 */ /* 0x000f62000c1e1100 */
[-C--:B------:R-:W-:Y:S02]  /*0400*/  LEA.HI.X.SX32 R19, R27, R15.reuse, 0x1, P0 ;  /* 0x0000000f1b137211 */ /* 0x080fe400000f0eff */
[C---:B0-----:R-:W-:Y:S02]  /*0410*/  IADD3 R22, P0, PT, R29.reuse, R14, RZ ;  /* 0x0000000e1d167210 */ /* 0x041fe40007f1e0ff */
[-C--:B------:R-:W-:Y:S01]  /*0420*/  LEA.HI.X.SX32 R21, R28, R15.reuse, 0x1, P1 ;  /* 0x0000000f1c157211 */ /* 0x080fe200008f0eff */
[----:B------:R-:W5:Y:S01]  /*0430*/  LDG.E.U8 R18, desc[UR4][R18.64] ;  /* 0x0000000412127981 */ /* 0x000f62000c1e1100 */
[----:B------:R-:W-:-:S02]  /*0440*/  LEA.HI.X.SX32 R23, R29, R15, 0x1, P0 ;  /* 0x0000000f1d177211 */ /* 0x000fc400000f0eff */
[C---:B------:R-:W-:Y:S01]  /*0450*/  IADD3 R14, P0, PT, R26.reuse, R14, RZ ;  /* 0x0000000e1a0e7210 */ /* 0x040fe20007f1e0ff */
[----:B------:R-:W5:Y:S03]  /*0460*/  LDG.E.U8 R20, desc[UR4][R20.64] ;  /* 0x0000000414147981 */ /* 0x000f66000c1e1100 */
[----:B------:R-:W-:Y:S01]  /*0470*/  LEA.HI.X.SX32 R15, R26, R15, 0x1, P0 ;  /* 0x0000000f1a0f7211 */ /* 0x000fe200000f0eff */
[----:B------:R-:W5:Y:S04]  /*0480*/  LDG.E.U8 R22, desc[UR4][R22.64] ;  /* 0x0000000416167981 */ /* 0x000f68000c1e1100 */
[----:B------:R-:W5:Y:S01]  /*0490*/  LDG.E.U8 R14, desc[UR4][R14.64] ;  /* 0x000000040e0e7981 */ /* 0x000f62000c1e1100 */
[----:B--2---:R-:W-:-:S02]  /*04a0*/  IMAD R26, R9, UR8, RZ ;  /* 0x00000008091a7c24 */ /* 0x004fc4000f8e02ff */
[----:B------:R-:W-:Y:S02]  /*04b0*/  IMAD R28, R9, UR21, RZ ;  /* 0x00000015091c7c24 */ /* 0x000fe4000f8e02ff */
[C---:B---3--:R-:W-:Y:S02]  /*04c0*/  IMAD R26, R5.reuse, UR9, R26 ;  /* 0x00000009051a7c24 */ /* 0x048fe4000f8e021a */
[----:B------:R-:W-:Y:S02]  /*04d0*/  IMAD R28, R5, UR22, R28 ;  /* 0x00000016051c7c24 */ /* 0x000fe4000f8e021c */
[C---:B----4-:R-:W-:Y:S02]  /*04e0*/  IMAD R5, R11.reuse, UR10, R26 ;  /* 0x0000000a0b057c24 */ /* 0x050fe4000f8e021a */
[----:B------:R-:W-:Y:S02]  /*04f0*/  IMAD R11, R11, UR23, R28 ;  /* 0x000000170b0b7c24 */ /* 0x000fe4000f8e021c */
[----:B-----5:R-:W-:-:S02]  /*0500*/  IMAD R5, R24, UR11, R5 ;  /* 0x0000000b18057c24 */ /* 0x020fc4000f8e0205 */
[----:B------:R-:W-:Y:S02]  /*0510*/  IMAD R11, R24, UR12, R11 ;  /* 0x0000000c180b7c24 */ /* 0x000fe4000f8e020b */
[C---:B------:R-:W-:Y:S02]  /*0520*/  IMAD R5, R16.reuse, UR16, R5 ;  /* 0x0000001010057c24 */ /* 0x040fe4000f8e0205 */
[----:B------:R-:W-:Y:S02]  /*0530*/  IMAD R11, R16, UR13, R11 ;  /* 0x0000000d100b7c24 */ /* 0x000fe4000f8e020b */
[----:B------:R-:W0:Y:S01]  /*0540*/  LDC.64 R16, c[0x0][0x388] ;  /* 0x0000e200ff107b82 */ /* 0x000e220000000a00 */
[C---:B------:R-:W-:Y:S02]  /*0550*/  IMAD R5, R18.reuse, UR17, R5 ;  /* 0x0000001112057c24 */ /* 0x040fe4000f8e0205 */
[----:B------:R-:W-:Y:S02]  /*0560*/  IMAD R11, R18, UR14, R11 ;  /* 0x0000000e120b7c24 */ /* 0x000fe4000f8e020b */
[----:B------:R-:W-:-:S02]  /*0570*/  IMAD R5, R20, UR18, R5 ;  /* 0x0000001214057c24 */ /* 0x000fc4000f8e0205 */
[----:B------:R-:W-:Y:S02]  /*0580*/  IMAD R11, R20, UR15, R11 ;  /* 0x0000000f140b7c24 */ /* 0x000fe4000f8e020b */
[C---:B------:R-:W-:Y:S02]  /*0590*/  IMAD R5, R22.reuse, UR19, R5 ;  /* 0x0000001316057c24 */ /* 0x040fe4000f8e0205 */
[----:B------:R-:W-:Y:S02]  /*05a0*/  IMAD R11, R22, UR6, R11 ;  /* 0x00000006160b7c24 */ /* 0x000fe4000f8e020b */
[C---:B------:R-:W-:Y:S02]  /*05b0*/  IMAD R5, R14.reuse, UR20, R5 ;  /* 0x000000140e057c24 */ /* 0x040fe4000f8e0205 */
[----:B------:R-:W-:-:S03]  /*05c0*/  IMAD R11, R14, UR7, R11 ;  /* 0x000000070e0b7c24 */ /* 0x000fc6000f8e020b */
[----:B------:R-:W-:Y:S01]  /*05d0*/  IABS R14, R5 ;  /* 0x00000005000e7213 */ /* 0x000fe20000000000 */
[----:B------:R-:W-:Y:S01]  /*05e0*/  IMAD.IADD R5, R10, 0x1, R7 ;  /* 0x000000010a057824 */ /* 0x000fe200078e0207 */
[----:B------:R-:W-:-:S03]  /*05f0*/  IABS R9, R11 ;  /* 0x0000000b00097213 */ /* 0x000fc60000000000 */
[----:B0-----:R-:W-:Y:S01]  /*0600*/  IMAD.WIDE R16, R5, 0x4, R16 ;  /* 0x0000000405107825 */ /* 0x001fe200078e0210 */
[----:B------:R-:W-:-:S05]  /*0610*/  IADD3 R5, PT, PT, R9, R14, RZ ;  /* 0x0000000e09057210 */ /* 0x000fca0007ffe0ff */
[----:B------:R0:W-:Y:S02]  /*0620*/  STG.E desc[UR4][R16.64], R5 ;  /* 0x0000000510007986 */ /* 0x0001e4000c101904 */
.L_x_0:
[C---:B0-----:R-:W-:Y:S01]  /*0630*/  VIADD R5, R3.reuse, 0xffffffff ;  /* 0xffffffff03057836 */ /* 0x041fe20000000000 */
[----:B------:R-:W-:-:S04]  /*0640*/  ISETP.GE.AND P2, PT, R3, R6, PT ;  /* 0x000000060300720c */ /* 0x000fc80003f46270 */
[----:B------:R-:W-:-:S04]  /*0650*/  ISETP.GE.AND P0, PT, R5, R6, PT ;  /* 0x000000060500720c */ /* 0x000fc80003f06270 */
[----:B------:R-:W-:Y:S02]  /*0660*/  ISETP.LT.OR P1, PT, R5, RZ, P0 ;  /* 0x000000ff0500720c */ /* 0x000fe40000721670 */
[----:B------:R-:W-:-:S11]  /*0670*/  ISETP.LT.OR P0, PT, R3, RZ, P2 ;  /* 0x000000ff0300720c */ /* 0x000fd60001701670 */
[----:B------:R-:W-:Y:S05]  /*0680*/  @P1 BRA `(.L_x_1) ;  /* 0x0000000400301947 */ /* 0x000fea0003800000 */
[----:B------:R-:W2:Y:S01]  /*0690*/  LDG.E R11, desc[UR4][R12.64] ;  /* 0x000000040c0b7981 */ /* 0x000ea2000c1e1900 */
[----:B------:R-:W0:Y:S01]  /*06a0*/  LDC.64 R16, c[0x0][0x380] ;  /* 0x0000e000ff107b82 */ /* 0x000e220000000a00 */
[C---:B------:R-:W-:Y:S01]  /*06b0*/  ISETP.GE.AND P2, PT, R5.reuse, R2, PT ;  /* 0x000000020500720c */ /* 0x040fe20003f46270 */
[----:B------:R-:W1:Y:S01]  /*06c0*/  LDCU.128 UR8, c[0x3][URZ] ;  /* 0x00c00000ff0877ac */ /* 0x000e620008000c00 */
[----:B------:R-:W-:Y:S02]  /*06d0*/  VIMNMX.U32 R9, PT, PT, R0, 0x1, !PT ;  /* 0x0000000100097848 */ /* 0x000fe40007fe0000 */
[----:B------:R-:W-:Y:S01]  /*06e0*/  ISETP.NE.AND P1, PT, R5, RZ, PT ;  /* 0x000000ff0500720c */ /* 0x000fe20003f25270 */
[----:B------:R-:W3:Y:S01]  /*06f0*/  LDCU.128 UR20, c[0x3][0x20] ;  /* 0x00c00400ff1477ac */ /* 0x000ee20008000c00 */
[----:B------:R-:W-:Y:S02]  /*0700*/  SEL R22, R7, R8, !P2 ;  /* 0x0000000807167207 */ /* 0x000fe40005000000 */
[----:B------:R-:W-:Y:S01]  /*0710*/  IADD3 R20, PT, PT, R9, -0x1, RZ ;  /* 0xffffffff09147810 */ /* 0x000fe20007ffe0ff */
[----:B------:R-:W4:Y:S01]  /*0720*/  LDCU.128 UR12, c[0x3][0x30] ;  /* 0x00c00600ff0c77ac */ /* 0x000f220008000c00 */
[----:B------:R-:W-:-:S02]  /*0730*/  SEL R22, R22, RZ, P1 ;  /* 0x000000ff16167207 */ /* 0x000fc40000800000 */
[C---:B------:R-:W-:Y:S01]  /*0740*/  ISETP.GE.AND P2, PT, R3.reuse, R6, PT ;  /* 0x000000060300720c */ /* 0x040fe20003f46270 */
[----:B------:R-:W5:Y:S03]  /*0750*/  LDCU.128 UR16, c[0x3][0x10] ;  /* 0x00c00200ff1077ac */ /* 0x000f660008000c00 */
[----:B------:R-:W-:Y:S01]  /*0760*/  SEL R28, R3, R8, !P2 ;  /* 0x00000008031c7207 */ /* 0x000fe20005000000 */
[----:B------:R-:W5:Y:S01]  /*0770*/  LDCU.64 UR6, c[0x3][0x40] ;  /* 0x00c00800ff0677ac */ /* 0x000f620008000a00 */
[CC--:B--2---:R-:W-:Y:S02]  /*0780*/  IMAD R7, R20.reuse, R11.reuse, R22 ;  /* 0x0000000b14077224 */ /* 0x0c4fe400078e0216 */
[CC--:B------:R-:W-:Y:S02]  /*0790*/  IMAD R9, R20.reuse, R11.reuse, R5 ;  /* 0x0000000b14097224 */ /* 0x0c0fe400078e0205 */
[-C--:B------:R-:W-:Y:S01]  /*07a0*/  IMAD R20, R20, R11.reuse, R28 ;  /* 0x0000000b14147224 */ /* 0x080fe200078e021c */
[-C--:B0-----:R-:W-:Y:S01]  /*07b0*/  IADD3 R14, P2, PT, R7, R16.reuse, RZ ;  /* 0x00000010070e7210 */ /* 0x081fe20007f5e0ff */
[----:B------:R-:W-:Y:S01]  /*07c0*/  IMAD R23, R0, R11, R22 ;  /* 0x0000000b00177224 */ /* 0x000fe200078e0216 */
[----:B------:R-:W-:-:S02]  /*07d0*/  IADD3 R18, P1, PT, R9, R16, RZ ;  /* 0x0000001009127210 */ /* 0x000fc40007f3e0ff */
[-C--:B------:R-:W-:Y:S02]  /*07e0*/  LEA.HI.X.SX32 R15, R7, R17.reuse, 0x1, P2 ;  /* 0x00000011070f7211 */ /* 0x080fe400010f0eff */
[----:B------:R-:W-:Y:S02]  /*07f0*/  LEA.HI.X.SX32 R19, R9, R17, 0x1, P1 ;  /* 0x0000001109137211 */ /* 0x000fe400008f0eff */
[-C--:B------:R-:W-:Y:S01]  /*0800*/  IADD3 R26, P1, PT, R20, R16.reuse, RZ ;  /* 0x00000010141a7210 */ /* 0x080fe20007f3e0ff */
[----:B------:R-:W1:Y:S01]  /*0810*/  LDG.E.U8 R9, desc[UR4][R14.64] ;  /* 0x000000040e097981 */ /* 0x000e62000c1e1100 */
[----:B------:R-:W-:Y:S01]  /*0820*/  IMAD R21, R0, R11, R5 ;  /* 0x0000000b00157224 */ /* 0x000fe200078e0205 */
[CC--:B------:R-:W-:Y:S02]  /*0830*/  IADD3 R24, P2, PT, R23.reuse, R16.reuse, RZ ;  /* 0x0000001017187210 */ /* 0x0c0fe40007f5e0ff */
[-C--:B------:R-:W-:Y:S01]  /*0840*/  LEA.HI.X.SX32 R27, R20, R17.reuse, 0x1, P1 ;  /* 0x00000011141b7211 */ /* 0x080fe200008f0eff */
[----:B------:R0:W2:Y:S01]  /*0850*/  LDG.E.U8 R7, desc[UR4][R18.64] ;  /* 0x0000000412077981 */ /* 0x0000a2000c1e1100 */
[----:B------:R-:W-:Y:S01]  /*0860*/  LEA.HI.X.SX32 R25, R23, R17, 0x1, P2 ;  /* 0x0000001117197211 */ /* 0x000fe200010f0eff */
[----:B------:R-:W-:Y:S01]  /*0870*/  IMAD R23, R0, R11, R28 ;  /* 0x0000000b00177224 */ /* 0x000fe200078e021c */
[CC--:B------:R-:W-:Y:S01]  /*0880*/  IADD3 R20, P1, PT, R21.reuse, R16.reuse, RZ ;  /* 0x0000001015147210 */ /* 0x0c0fe20007f3e0ff */
[----:B------:R-:W4:Y:S03]  /*0890*/  LDG.E.U8 R26, desc[UR4][R26.64] ;  /* 0x000000041a1a7981 */ /* 0x000f26000c1e1100 */
[----:B------:R-:W-:Y:S01]  /*08a0*/  LEA.HI.X.SX32 R21, R21, R17, 0x1, P1 ;  /* 0x0000001115157211 */ /* 0x000fe200008f0eff */
[----:B------:R-:W5:Y:S01]  /*08b0*/  LDG.E.U8 R24, desc[UR4][R24.64] ;  /* 0x0000000418187981 */ /* 0x000f62000c1e1100 */
[----:B0-----:R-:W-:Y:S01]  /*08c0*/  IADD3 R18, P1, PT, R23, R16, RZ ;  /* 0x0000001017127210 */ /* 0x001fe20007f3e0ff */
[----:B------:R-:W-:-:S02]  /*08d0*/  IMAD R29, R4, R11, R22 ;  /* 0x0000000b041d7224 */ /* 0x000fc400078e0216 */
[----:B------:R-:W5:Y:S01]  /*08e0*/  LDG.E.U8 R20, desc[UR4][R20.64] ;  /* 0x0000000414147981 */ /* 0x000f62000c1e1100 */
[----:B------:R-:W-:Y:S01]  /*08f0*/  LEA.HI.X.SX32 R19, R23, R17, 0x1, P1 ;  /* 0x0000001117137211 */ /* 0x000fe200008f0eff */
[CC--:B------:R-:W-:Y:S01]  /*0900*/  IMAD R28, R4.reuse, R11.reuse, R28 ;  /* 0x0000000b041c7224 */ /* 0x0c0fe200078e021c */
[CC--:B------:R-:W-:Y:S01]  /*0910*/  IADD3 R14, P1, PT, R29.reuse, R16.reuse, RZ ;  /* 0x000000101d0e7210 */ /* 0x0c0fe20007f3e0ff */
[----:B------:R-:W-:Y:S02]  /*0920*/  IMAD R11, R4, R11, R5 ;  /* 0x0000000b040b7224 */ /* 0x000fe400078e0205 */
[----:B------:R-:W5:Y:S01]  /*0930*/  LDG.E.U8 R18, desc[UR4][R18.64] ;  /* 0x0000000412127981 */ /* 0x000f62000c1e1100 */
[-C--:B------:R-:W-:Y:S02]  /*0940*/  LEA.HI.X.SX32 R15, R29, R17.reuse, 0x1, P1 ;  /* 0x000000111d0f7211 */ /* 0x080fe400008f0eff */
[CC--:B------:R-:W-:Y:S02]  /*0950*/  IADD3 R22, P2, PT, R11.reuse, R16.reuse, RZ ;  /* 0x000000100b167210 */ /* 0x0c0fe40007f5e0ff */
[----:B------:R-:W-:Y:S01]  /*0960*/  IADD3 R16, P1, PT, R28, R16, RZ ;  /* 0x000000101c107210 */ /* 0x000fe20007f3e0ff */
[----:B------:R-:W5:Y:S01]  /*0970*/  LDG.E.U8 R14, desc[UR4][R14.64] ;  /* 0x000000040e0e7981 */ /* 0x000f62000c1e1100 */
[----:B------:R-:W-:-:S02]  /*0980*/  LEA.HI.X.SX32 R23, R11, R17, 0x1, P2 ;  /* 0x000000110b177211 */ /* 0x000fc400010f0eff */
[----:B------:R-:W-:-:S03]  /*0990*/  LEA.HI.X.SX32 R17, R28, R17, 0x1, P1 ;  /* 0x000000111c117211 */ /* 0x000fc600008f0eff */
[----:B------:R-:W5:Y:S04]  /*09a0*/  LDG.E.U8 R22, desc[UR4][R22.64] ;  /* 0x0000000416167981 */ /* 0x000f68000c1e1100 */
[----:B------:R-:W5:Y:S01]  /*09b0*/  LDG.E.U8 R16, desc[UR4][R16.64] ;  /* 0x0000000410107981 */ /* 0x000f62000c1e1100 */
[C---:B-1----:R-:W-:Y:S02]  /*09c0*/  IMAD R28, R9.reuse, UR8, RZ ;  /* 0x00000008091c7c24 */ /* 0x042fe4000f8e02ff */
[----:B---3--:R-:W-:Y:S02]  /*09d0*/  IMAD R9, R9, UR21, RZ ;  /* 0x0000001509097c24 */ /* 0x008fe4000f8e02ff */
[C---:B--2---:R-:W-:Y:S02]  /*09e0*/  IMAD R11, R7.reuse, UR9, R28 ;  /* 0x00000009070b7c24 */ /* 0x044fe4000f8e021c */
[----:B------:R-:W-:-:S02]  /*09f0*/  IMAD R9, R7, UR22, R9 ;  /* 0x0000001607097c24 */ /* 0x000fc4000f8e0209 */
[C---:B----4-:R-:W-:Y:S02]  /*0a00*/  IMAD R11, R26.reuse, UR10, R11 ;  /* 0x0000000a1a0b7c24 */ /* 0x050fe4000f8e020b */
[----:B------:R-:W-:Y:S02]  /*0a10*/  IMAD R9, R26, UR23, R9 ;  /* 0x000000171a097c24 */ /* 0x000fe4000f8e0209 */
[C---:B-----5:R-:W-:Y:S02]  /*0a20*/  IMAD R11, R24.reuse, UR11, R11 ;  /* 0x0000000b180b7c24 */ /* 0x060fe4000f8e020b */
[----:B------:R-:W-:Y:S02]  /*0a30*/  IMAD R9, R24, UR12, R9 ;  /* 0x0000000c18097c24 */ /* 0x000fe4000f8e0209 */
[C---:B------:R-:W-:Y:S02]  /*0a40*/  IMAD R11, R20.reuse, UR16, R11 ;  /* 0x00000010140b7c24 */ /* 0x040fe4000f8e020b */
[----:B------:R-:W-:-:S02]  /*0a50*/  IMAD R9, R20, UR13, R9 ;  /* 0x0000000d14097c24 */ /* 0x000fc4000f8e0209 */
[C---:B------:R-:W-:Y:S02]  /*0a60*/  IMAD R11, R18.reuse, UR17, R11 ;  /* 0x00000011120b7c24 */ /* 0x040fe4000f8e020b */
[----:B------:R-:W-:Y:S02]  /*0a70*/  IMAD R9, R18, UR14, R9 ;  /* 0x0000000e12097c24 */ /* 0x000fe4000f8e0209 */
[----:B------:R-:W0:Y:S02]  /*0a80*/  LDC.64 R18, c[0x0][0x388] ;  /* 0x0000e200ff127b82 */ /* 0x000e240000000a00 */
[C---:B------:R-:W-:Y:S02]  /*0a90*/  IMAD R9, R14.reuse, UR15, R9 ;  /* 0x0000000f0e097c24 */ /* 0x040fe4000f8e0209 */
[----:B------:R-:W-:Y:S02]  /*0aa0*/  IMAD R11, R14, UR18, R11 ;  /* 0x000000120e0b7c24 */ /* 0x000fe4000f8e020b */
[----:B------:R-:W-:-:S02]  /*0ab0*/  IMAD R9, R22, UR6, R9 ;  /* 0x0000000616097c24 */ /* 0x000fc4000f8e0209 */
[----:B------:R-:W-:Y:S02]  /*0ac0*/  IMAD R11, R22, UR19, R11 ;  /* 0x00000013160b7c24 */ /* 0x000fe4000f8e020b */
[C---:B------:R-:W-:Y:S02]  /*0ad0*/  IMAD R9, R16.reuse, UR7, R9 ;  /* 0x0000000710097c24 */ /* 0x040fe4000f8e0209 */
[----:B------:R-:W-:Y:S02]  /*0ae0*/  IMAD R11, R16, UR20, R11 ;  /* 0x00000014100b7c24 */ /* 0x000fe4000f8e020b */
[----:B------:R-:W-:Y:S01]  /*0af0*/  IMAD.IADD R7, R10, 0x1, R5 ;  /* 0x000000010a077824 */ /* 0x000fe200078e0205 */
[----:B------:R-:W-:Y:S02]  /*0b00*/  IABS R9, R9 ;  /* 0x0000000900097213 */ /* 0x000fe40000000000 */
[----:B------:R-:W-:Y:S01]  /*0b10*/  IABS R14, R11 ;  /* 0x0000000b000e7213 */ /* 0x000fe20000000000 */
[----:B0-----:R-:W-:-:S03]  /*0b20*/  IMAD.WIDE R18, R7, 0x4, R18 ;  /* 0x0000000407127825 */ /* 0x001fc600078e0212 */
[----:B------:R-:W-:-:S05]  /*0b30*/  IADD3 R7, PT, PT, R9, R14, RZ ;  /* 0x0000000e09077210 */ /* 0x000fca0007ffe0ff */
[----:B------:R0:W-:Y:S02]  /*0b40*/  STG.E desc[UR4][R18.64], R7 ;  /* 0x0000000712007986 */ /* 0x0001e4000c101904 */
.L_x_1:
[----:B------:R-:W-:Y:S05]  /*0b50*/  @P0 BRA `(.L_x_2) ;  /* 0x0000000400340947 */ /* 0x000fea0003800000 */
[----:B------:R-:W2:Y:S01]  /*0b60*/  LDG.E R9, desc[UR4][R12.64] ;  /* 0x000000040c097981 */ /* 0x000ea2000c1e1900 */
[----:B------:R-:W1:Y:S01]  /*0b70*/  LDC.64 R14, c[0x0][0x380] ;  /* 0x0000e000ff0e7b82 */ /* 0x000e620000000a00 */
[----:B0-----:R-:W-:Y:S01]  /*0b80*/  VIMNMX.U32 R7, PT, PT, R0, 0x1, !PT ;  /* 0x0000000100077848 */ /* 0x001fe20007fe0000 */
[C---:B------:R-:W-:Y:S01]  /*0b90*/  VIADD R11, R3.reuse, 0x1 ;  /* 0x00000001030b7836 */ /* 0x040fe20000000000 */
[----:B------:R-:W-:Y:S01]  /*0ba0*/  ISETP.GE.AND P0, PT, R3, R2, PT ;  /* 0x000000020300720c */ /* 0x000fe20003f06270 */
[----:B------:R-:W0:Y:S01]  /*0bb0*/  LDCU.128 UR8, c[0x3][URZ] ;  /* 0x00c00000ff0877ac */ /* 0x000e220008000c00 */
[----:B------:R-:W-:Y:S02]  /*0bc0*/  IADD3 R16, PT, PT, R7, -0x1, RZ ;  /* 0xffffffff07107810 */ /* 0x000fe40007ffe0ff */
[----:B------:R-:W-:Y:S01]  /*0bd0*/  ISETP.NE.AND P1, PT, R3, RZ, PT ;  /* 0x000000ff0300720c */ /* 0x000fe20003f25270 */
[----:B------:R-:W3:Y:S01]  /*0be0*/  LDCU.128 UR20, c[0x3][0x20] ;  /* 0x00c00400ff1477ac */ /* 0x000ee20008000c00 */
[----:B------:R-:W-:-:S02]  /*0bf0*/  SEL R28, R5, R8, !P0 ;  /* 0x00000008051c7207 */ /* 0x000fc40004000000 */
[C---:B------:R-:W-:Y:S01]  /*0c00*/  ISETP.GE.AND P0, PT, R11.reuse, R6, PT ;  /* 0x000000060b00720c */ /* 0x040fe20003f06270 */
[----:B------:R-:W4:Y:S01]  /*0c10*/  LDCU.128 UR12, c[0x3][0x30] ;  /* 0x00c00600ff0c77ac */ /* 0x000f220008000c00 */
[----:B------:R-:W-:Y:S02]  /*0c20*/  SEL R28, R28, RZ, P1 ;  /* 0x000000ff1c1c7207 */ /* 0x000fe40000800000 */
[----:B------:R-:W-:Y:S01]  /*0c30*/  SEL R26, R11, R8, !P0 ;  /* 0x000000080b1a7207 */ /* 0x000fe20004000000 */
[----:B------:R-:W5:Y:S01]  /*0c40*/  LDCU.128 UR16, c[0x3][0x10] ;  /* 0x00c00200ff1077ac */ /* 0x000f620008000c00 */
[----:B------:R-:W5:Y:S01]  /*0c50*/  LDCU.64 UR6, c[0x3][0x40] ;  /* 0x00c00800ff0677ac */ /* 0x000f620008000a00 */
[CC--:B--2---:R-:W-:Y:S02]  /*0c60*/  IMAD R7, R16.reuse, R9.reuse, R3 ;  /* 0x0000000910077224 */ /* 0x0c4fe400078e0203 */
[CC--:B------:R-:W-:Y:S02]  /*0c70*/  IMAD R5, R16.reuse, R9.reuse, R28 ;  /* 0x0000000910057224 */ /* 0x0c0fe400078e021c */
[-C--:B------:R-:W-:Y:S01]  /*0c80*/  IMAD R11, R16, R9.reuse, R26 ;  /* 0x00000009100b7224 */ /* 0x080fe200078e021a */
[----:B-1----:R-:W-:Y:S01]  /*0c90*/  IADD3 R22, P0, PT, R7, R14, RZ ;  /* 0x0000000e07167210 */ /* 0x002fe20007f1e0ff */
[----:B------:R-:W-:-:S03]  /*0ca0*/  IMAD R19, R0, R9, R28 ;  /* 0x0000000900137224 */ /* 0x000fc600078e021c */
[-C--:B------:R-:W-:Y:S02]  /*0cb0*/  LEA.HI.X.SX32 R23, R7, R15.reuse, 0x1, P0 ;  /* 0x0000000f07177211 */ /* 0x080fe400000f0eff */
[-C--:B------:R-:W-:Y:S02]  /*0cc0*/  IADD3 R16, P0, PT, R5, R14.reuse, RZ ;  /* 0x0000000e05107210 */ /* 0x080fe40007f1e0ff */
[-C--:B------:R-:W-:Y:S02]  /*0cd0*/  IADD3 R24, P1, PT, R11, R14.reuse, RZ ;  /* 0x0000000e0b187210 */ /* 0x080fe40007f3e0ff */
[----:B------:R-:W-:Y:S01]  /*0ce0*/  LEA.HI.X.SX32 R17, R5, R15, 0x1, P0 ;  /* 0x0000000f05117211 */ /* 0x000fe200000f0eff */
[----:B------:R-:W-:Y:S01]  /*0cf0*/  IMAD R21, R0, R9, R3 ;  /* 0x0000000900157224 */ /* 0x000fe200078e0203 */
[----:B------:R-:W-:Y:S01]  /*0d00*/  IADD3 R18, P0, PT, R19, R14, RZ ;  /* 0x0000000e13127210 */ /* 0x000fe20007f1e0ff */
[----:B------:R1:W2:Y:S01]  /*0d10*/  LDG.E.U8 R5, desc[UR4][R22.64] ;  /* 0x0000000416057981 */ /* 0x0002a2000c1e1100 */
[----:B------:R-:W-:-:S03]  /*0d20*/  LEA.HI.X.SX32 R25, R11, R15, 0x1, P1 ;  /* 0x0000000f0b197211 */ /* 0x000fc600008f0eff */
[----:B------:R0:W3:Y:S01]  /*0d30*/  LDG.E.U8 R7, desc[UR4][R16.64] ;  /* 0x0000000410077981 */ /* 0x0000e2000c1e1100 */
[----:B------:R-:W-:Y:S01]  /*0d40*/  LEA.HI.X.SX32 R19, R19, R15, 0x1, P0 ;  /* 0x0000000f13137211 */ /* 0x000fe200000f0eff */
[-C--:B------:R-:W-:Y:S01]  /*0d50*/  IMAD R27, R0, R9.reuse, R26 ;  /* 0x00000009001b7224 */ /* 0x080fe200078e021a */
[CC--:B------:R-:W-:Y:S01]  /*0d60*/  IADD3 R20, P0, PT, R21.reuse, R14.reuse, RZ ;  /* 0x0000000e15147210 */ /* 0x0c0fe20007f1e0ff */
[----:B------:R4:W5:Y:S01]  /*0d70*/  LDG.E.U8 R11, desc[UR4][R24.64] ;  /* 0x00000004180b7981 */ /* 0x000962000c1e1100 */
[C---:B------:R-:W-:Y:S02]  /*0d80*/  IMAD R28, R4.reuse, R9, R28 ;  /* 0x00000009041c7224 */ /* 0x040fe400078e021c */
[----:B------:R-:W-:Y:S01]  /*0d90*/  LEA.HI.X.SX32 R21, R21, R15, 0x1, P0 ;  /* 0x0000000f15157211 */ /* 0x000fe200000f0eff */
[----:B------:R-:W5:Y:S01]  /*0da0*/  LDG.E.U8 R18, desc[UR4][R18.64] ;  /* 0x0000000412127981 */ /* 0x000f62000c1e1100 */
[CC--:B-1----:R-:W-:Y:S01]  /*0db0*/  IADD3 R22, P0, PT, R27.reuse, R14.reuse, RZ ;  /* 0x0000000e1b167210 */ /* 0x0c2fe20007f1e0ff */
[-C--:B------:R-:W-:Y:S01]  /*0dc0*/  IMAD R26, R4, R9.reuse, R26 ;  /* 0x00000009041a7224 */ /* 0x080fe200078e021a */
[----:B0-----:R-:W-:Y:S01]  /*0dd0*/  IADD3 R16, P1, PT, R28, R14, RZ ;  /* 0x0000000e1c107210 */ /* 0x001fe20007f3e0ff */
[----:B------:R-:W-:Y:S01]  /*0de0*/  IMAD R9, R4, R9, R3 ;  /* 0x0000000904097224 */ /* 0x000fe200078e0203 */
[-C--:B------:R-:W-:Y:S01]  /*0df0*/  LEA.HI.X.SX32 R23, R27, R15.reuse, 0x1, P0 ;  /* 0x0000000f1b177211 */ /* 0x080fe200000f0eff */
[----:B------:R-:W5:Y:S01]  /*0e00*/  LDG.E.U8 R20, desc[UR4][R20.64] ;  /* 0x0000000414147981 */ /* 0x000f62000c1e1100 */
[----:B------:R-:W-:-:S02]  /*0e10*/  LEA.HI.X.SX32 R17, R28, R15, 0x1, P1 ;  /* 0x0000000f1c117211 */ /* 0x000fc400008f0eff */
[CC--:B----4-:R-:W-:Y:S01]  /*0e20*/  IADD3 R24, P0, PT, R9.reuse, R14.reuse, RZ ;  /* 0x0000000e09187210 */ /* 0x0d0fe20007f1e0ff */
[----:B------:R-:W4:Y:S03]  /*0e30*/  LDG.E.U8 R22, desc[UR4][R22.64] ;  /* 0x0000000416167981 */ /* 0x000f26000c1e1100 */
[----:B------:R-:W-:Y:S01]  /*0e40*/  LEA.HI.X.SX32 R25, R9, R15, 0x1, P0 ;  /* 0x0000000f09197211 */ /* 0x000fe200000f0eff */
[----:B------:R-:W4:Y:S01]  /*0e50*/  LDG.E.U8 R16, desc[UR4][R16.64] ;  /* 0x0000000410107981 */ /* 0x000f22000c1e1100 */
[----:B------:R-:W-:-:S03]  /*0e60*/  IADD3 R14, P0, PT, R26, R14, RZ ;  /* 0x0000000e1a0e7210 */ /* 0x000fc60007f1e0ff */
[----:B------:R-:W4:Y:S01]  /*0e70*/  LDG.E.U8 R24, desc[UR4][R24.64] ;  /* 0x0000000418187981 */ /* 0x000f22000c1e1100 */
[----:B------:R-:W-:-:S05]  /*0e80*/  LEA.HI.X.SX32 R15, R26, R15, 0x1, P0 ;  /* 0x0000000f1a0f7211 */ /* 0x000fca00000f0eff */
[----:B------:R-:W4:Y:S01]  /*0e90*/  LDG.E.U8 R14, desc[UR4][R14.64] ;  /* 0x000000040e0e7981 */ /* 0x000f22000c1e1100 */
[C---:B---3--:R-:W-:Y:S02]  /*0ea0*/  IMAD R26, R7.reuse, UR8, RZ ;  /* 0x00000008071a7c24 */ /* 0x048fe4000f8e02ff */
[----:B------:R-:W-:Y:S02]  /*0eb0*/  IMAD R28, R7, UR21, RZ ;  /* 0x00000015071c7c24 */ /* 0x000fe4000f8e02ff */
[C---:B--2---:R-:W-:Y:S02]  /*0ec0*/  IMAD R26, R5.reuse, UR9, R26 ;  /* 0x00000009051a7c24 */ /* 0x044fe4000f8e021a */
[----:B------:R-:W-:Y:S02]  /*0ed0*/  IMAD R28, R5, UR22, R28 ;  /* 0x00000016051c7c24 */ /* 0x000fe4000f8e021c */
[C---:B-----5:R-:W-:Y:S02]  /*0ee0*/  IMAD R5, R11.reuse, UR10, R26 ;  /* 0x0000000a0b057c24 */ /* 0x060fe4000f8e021a */
[----:B------:R-:W-:-:S02]  /*0ef0*/  IMAD R11, R11, UR23, R28 ;  /* 0x000000170b0b7c24 */ /* 0x000fc4000f8e021c */
[C---:B------:R-:W-:Y:S02]  /*0f00*/  IMAD R5, R18.reuse, UR11, R5 ;  /* 0x0000000b12057c24 */ /* 0x040fe4000f8e0205 */
[----:B------:R-:W-:Y:S02]  /*0f10*/  IMAD R11, R18, UR12, R11 ;  /* 0x0000000c120b7c24 */ /* 0x000fe4000f8e020b */
[C---:B------:R-:W-:Y:S01]  /*0f20*/  IMAD R5, R20.reuse, UR16, R5 ;  /* 0x0000001014057c24 */ /* 0x040fe2000f8e0205 */
[----:B------:R-:W0:Y:S01]  /*0f30*/  LDC.64 R18, c[0x0][0x388] ;  /* 0x0000e200ff127b82 */ /* 0x000e220000000a00 */
[----:B------:R-:W-:Y:S02]  /*0f40*/  IMAD R11, R20, UR13, R11 ;  /* 0x0000000d140b7c24 */ /* 0x000fe4000f8e020b */
[C---:B----4-:R-:W-:Y:S02]  /*0f50*/  IMAD R5, R22.reuse, UR17, R5 ;  /* 0x0000001116057c24 */ /* 0x050fe4000f8e0205 */
[----:B------:R-:W-:-:S02]  /*0f60*/  IMAD R11, R22, UR14, R11 ;  /* 0x0000000e160b7c24 */ /* 0x000fc4000f8e020b */
[C---:B------:R-:W-:Y:S02]  /*0f70*/  IMAD R5, R16.reuse, UR18, R5 ;  /* 0x0000001210057c24 */ /* 0x040fe4000f8e0205 */
        /* <DEDUP_REMOVED lines=11> */
.L_x_2:
[----:B-1----:R-:W-:-:S05]  /*1030*/  VIADD R5, R3, 0x1 ;  /* 0x0000000103057836 */ /* 0x002fca0000000000 */
[----:B------:R-:W-:-:S04]  /*1040*/  ISETP.GE.AND P0, PT, R5, R6, PT ;  /* 0x000000060500720c */ /* 0x000fc80003f06270 */
[----:B------:R-:W-:-:S13]  /*1050*/  ISETP.LT.OR P0, PT, R5, RZ, P0 ;  /* 0x000000ff0500720c */ /* 0x000fda0000701670 */
[----:B------:R-:W-:Y:S05]  /*1060*/  @P0 BRA `(.L_x_3) ;  /* 0x0000000400340947 */ /* 0x000fea0003800000 */
[----:B------:R-:W2:Y:S01]  /*1070*/  LDG.E R17, desc[UR4][R12.64] ;  /* 0x000000040c117981 */ /* 0x000ea2000c1e1900 */
[----:B------:R-:W1:Y:S01]  /*1080*/  LDC.64 R14, c[0x0][0x380] ;  /* 0x0000e000ff0e7b82 */ /* 0x000e620000000a00 */
[----:B------:R-:W-:Y:S01]  /*1090*/  VIMNMX.U32 R9, PT, PT, R0, 0x1, !PT ;  /* 0x0000000100097848 */ /* 0x000fe20007fe0000 */
[----:B------:R-:W3:Y:S01]  /*10a0*/  LDCU.128 UR8, c[0x3][URZ] ;  /* 0x00c00000ff0877ac */ /* 0x000ee20008000c00 */
[C---:B------:R-:W-:Y:S02]  /*10b0*/  ISETP.GE.AND P0, PT, R5.reuse, R2, PT ;  /* 0x000000020500720c */ /* 0x040fe40003f06270 */
[----:B------:R-:W-:Y:S01]  /*10c0*/  ISETP.NE.AND P1, PT, R5, RZ, PT ;  /* 0x000000ff0500720c */ /* 0x000fe20003f25270 */
[----:B------:R-:W-:Y:S01]  /*10d0*/  VIADD R16, R9, 0xffffffff ;  /* 0xffffffff09107836 */ /* 0x000fe20000000000 */
[C---:B0-----:R-:W-:Y:S01]  /*10e0*/  IADD3 R7, PT, PT, R3.reuse, 0x2, RZ ;  /* 0x0000000203077810 */ /* 0x041fe20007ffe0ff */
[----:B------:R-:W0:Y:S01]  /*10f0*/  LDCU.128 UR20, c[0x3][0x20] ;  /* 0x00c00400ff1477ac */ /* 0x000e220008000c00 */
        /* <DEDUP_REMOVED lines=20> */
[----:B------:R3:W4:Y:S01]  /*1240*/  LDG.E.U8 R9, desc[UR4][R18.64] ;  /* 0x0000000412097981 */ /* 0x000722000c1e1100 */
[----:B------:R-:W-:Y:S01]  /*1250*/  LEA.HI.X.SX32 R25, R25, R15, 0x1, P0 ;  /* 0x0000000f19197211 */ /* 0x000fe200000f0eff */
[-C--:B------:R-:W-:Y:S02]  /*1260*/  IMAD R27, R0, R17.reuse, R26 ;  /* 0x00000011001b7224 */ /* 0x080fe400078e021a */
[----:B------:R0:W5:Y:S01]  /*1270*/  LDG.E.U8 R11, desc[UR4][R20.64] ;  /* 0x00000004140b7981 */ /* 0x000162000c1e1100 */
[-C--:B-1----:R-:W-:Y:S01]  /*1280*/  IADD3 R22, P0, PT, R16, R14.reuse, RZ ;  /* 0x0000000e10167210 */ /* 0x082fe20007f1e0ff */
[CC--:B------:R-:W-:Y:S02]  /*1290*/  IMAD R28, R4.reuse, R17.reuse, R28 ;  /* 0x00000011041c7224 */ /* 0x0c0fe400078e021c */
[----:B------:R-:W5:Y:S01]  /*12a0*/  LDG.E.U8 R24, desc[UR4][R24.64] ;  /* 0x0000000418187981 */ /* 0x000f62000c1e1100 */
[----:B------:R-:W-:Y:S01]  /*12b0*/  IMAD R26, R4, R17, R26 ;  /* 0x00000011041a7224 */ /* 0x000fe200078e021a */
[----:B------:R-:W-:Y:S01]  /*12c0*/  LEA.HI.X.SX32 R23, R16, R15, 0x1, P0 ;  /* 0x0000000f10177211 */ /* 0x000fe200000f0eff */
[----:B------:R-:W-:Y:S01]  /*12d0*/  IMAD R29, R4, R17, R5 ;  /* 0x00000011041d7224 */ /* 0x000fe200078e0205 */
[----:B------:R-:W-:-:S02]  /*12e0*/  IADD3 R16, P0, PT, R27, R14, RZ ;  /* 0x0000000e1b107210 */ /* 0x000fc40007f1e0ff */
[CC--:B---3--:R-:W-:Y:S01]  /*12f0*/  IADD3 R18, P1, PT, R28.reuse, R14.reuse, RZ ;  /* 0x0000000e1c127210 */ /* 0x0c8fe20007f3e0ff */
[----:B------:R-:W3:Y:S01]  /*1300*/  LDG.E.U8 R22, desc[UR4][R22.64] ;  /* 0x0000000416167981 */ /* 0x000ee2000c1e1100 */
[-C--:B------:R-:W-:Y:S02]  /*1310*/  LEA.HI.X.SX32 R17, R27, R15.reuse, 0x1, P0 ;  /* 0x0000000f1b117211 */ /* 0x080fe400000f0eff */
[CC--:B0-----:R-:W-:Y:S02]  /*1320*/  IADD3 R20, P0, PT, R29.reuse, R14.reuse, RZ ;  /* 0x0000000e1d147210 */ /* 0x0c1fe40007f1e0ff */
[-C--:B------:R-:W-:Y:S01]  /*1330*/  LEA.HI.X.SX32 R19, R28, R15.reuse, 0x1, P1 ;  /* 0x0000000f1c137211 */ /* 0x080fe200008f0eff */
[----:B------:R-:W3:Y:S01]  /*1340*/  LDG.E.U8 R16, desc[UR4][R16.64] ;  /* 0x0000000410107981 */ /* 0x000ee2000c1e1100 */
[-C--:B------:R-:W-:Y:S02]  /*1350*/  LEA.HI.X.SX32 R21, R29, R15.reuse, 0x1, P0 ;  /* 0x0000000f1d157211 */ /* 0x080fe400000f0eff */
[C---:B------:R-:W-:Y:S01]  /*1360*/  IADD3 R14, P0, PT, R26.reuse, R14, RZ ;  /* 0x0000000e1a0e7210 */ /* 0x040fe20007f1e0ff */
[----:B------:R-:W3:Y:S03]  /*1370*/  LDG.E.U8 R18, desc[UR4][R18.64] ;  /* 0x0000000412127981 */ /* 0x000ee6000c1e1100 */
[----:B------:R-:W-:Y:S01]  /*1380*/  LEA.HI.X.SX32 R15, R26, R15, 0x1, P0 ;  /* 0x0000000f1a0f7211 */ /* 0x000fe200000f0eff */
[----:B------:R-:W3:Y:S04]  /*1390*/  LDG.E.U8 R20, desc[UR4][R20.64] ;  /* 0x0000000414147981 */ /* 0x000ee8000c1e1100 */
[----:B------:R-:W3:Y:S01]  /*13a0*/  LDG.E.U8 R14, desc[UR4][R14.64] ;  /* 0x000000040e0e7981 */ /* 0x000ee2000c1e1100 */
[----:B----4-:R-:W-:-:S02]  /*13b0*/  IMAD R26, R9, UR8, RZ ;  /* 0x00000008091a7c24 */ /* 0x010fc4000f8e02ff */
[----:B------:R-:W-:Y:S02]  /*13c0*/  IMAD R28, R9, UR21, RZ ;  /* 0x00000015091c7c24 */ /* 0x000fe4000f8e02ff */
[C---:B--2---:R-:W-:Y:S02]  /*13d0*/  IMAD R26, R7.reuse, UR9, R26 ;  /* 0x00000009071a7c24 */ /* 0x044fe4000f8e021a */
[----:B------:R-:W-:Y:S02]  /*13e0*/  IMAD R28, R7, UR22, R28 ;  /* 0x00000016071c7c24 */ /* 0x000fe4000f8e021c */
[C---:B-----5:R-:W-:Y:S02]  /*13f0*/  IMAD R7, R11.reuse, UR10, R26 ;  /* 0x0000000a0b077c24 */ /* 0x060fe4000f8e021a */
[----:B------:R-:W-:Y:S02]  /*1400*/  IMAD R11, R11, UR23, R28 ;  /* 0x000000170b0b7c24 */ /* 0x000fe4000f8e021c */
[----:B------:R-:W-:-:S02]  /*1410*/  IMAD R7, R24, UR11, R7 ;  /* 0x0000000b18077c24 */ /* 0x000fc4000f8e0207 */
[----:B------:R-:W-:Y:S02]  /*1420*/  IMAD R11, R24, UR12, R11 ;  /* 0x0000000c180b7c24 */ /* 0x000fe4000f8e020b */
[C---:B---3--:R-:W-:Y:S02]  /*1430*/  IMAD R7, R22.reuse, UR16, R7 ;  /* 0x0000001016077c24 */ /* 0x048fe4000f8e0207 */
[----:B------:R-:W-:Y:S02]  /*1440*/  IMAD R11, R22, UR13, R11 ;  /* 0x0000000d160b7c24 */ /* 0x000fe4000f8e020b */
[C---:B------:R-:W-:Y:S02]  /*1450*/  IMAD R7, R16.reuse, UR17, R7 ;  /* 0x0000001110077c24 */ /* 0x040fe4000f8e0207 */
[----:B------:R-:W-:Y:S02]  /*1460*/  IMAD R11, R16, UR14, R11 ;  /* 0x0000000e100b7c24 */ /* 0x000fe4000f8e020b */
[----:B------:R-:W0:Y:S01]  /*1470*/  LDC.64 R16, c[0x0][0x388] ;  /* 0x0000e200ff107b82 */ /* 0x000e220000000a00 */
[----:B------:R-:W-:-:S02]  /*1480*/  IMAD R7, R18, UR18, R7 ;  /* 0x0000001212077c24 */ /* 0x000fc4000f8e0207 */
[----:B------:R-:W-:Y:S02]  /*1490*/  IMAD R11, R18, UR15, R11 ;  /* 0x0000000f120b7c24 */ /* 0x000fe4000f8e020b */
[C---:B------:R-:W-:Y:S02]  /*14a0*/  IMAD R7, R20.reuse, UR19, R7 ;  /* 0x0000001314077c24 */ /* 0x040fe4000f8e0207 */
[----:B------:R-:W-:Y:S02]  /*14b0*/  IMAD R11, R20, UR6, R11 ;  /* 0x00000006140b7c24 */ /* 0x000fe4000f8e020b */
[C---:B------:R-:W-:Y:S02]  /*14c0*/  IMAD R7, R14.reuse, UR20, R7 ;  /* 0x000000140e077c24 */ /* 0x040fe4000f8e0207 */
[----:B------:R-:W-:-:S03]  /*14d0*/  IMAD R11, R14, UR7, R11 ;  /* 0x000000070e0b7c24 */ /* 0x000fc6000f8e020b */
[----:B------:R-:W-:Y:S02]  /*14e0*/  IABS R14, R7 ;  /* 0x00000007000e7213 */ /* 0x000fe40000000000 */
[----:B------:R-:W-:Y:S02]  /*14f0*/  IADD3 R7, PT, PT, R10, R5, RZ ;  /* 0x000000050a077210 */ /* 0x000fe40007ffe0ff */
[----:B------:R-:W-:-:S03]  /*1500*/  IABS R9, R11 ;  /* 0x0000000b00097213 */ /* 0x000fc60000000000 */
[----:B0-----:R-:W-:-:S04]  /*1510*/  IMAD.WIDE R16, R7, 0x4, R16 ;  /* 0x0000000407107825 */ /* 0x001fc800078e0210 */
[----:B------:R-:W-:-:S05]  /*1520*/  IMAD.IADD R7, R9, 0x1, R14 ;  /* 0x0000000109077824 */ /* 0x000fca00078e020e */
[----:B------:R1:W-:Y:S02]  /*1530*/  STG.E desc[UR4][R16.64], R7 ;  /* 0x0000000710007986 */ /* 0x0003e4000c101904 */
.L_x_3:
[----:B01----:R-:W-:-:S04]  /*1540*/  IADD3 R7, PT, PT, R3, 0x2, RZ ;  /* 0x0000000203077810 */ /* 0x003fc80007ffe0ff */
[----:B------:R-:W-:-:S04]  /*1550*/  ISETP.GE.AND P0, PT, R7, R6, PT ;  /* 0x000000060700720c */ /* 0x000fc80003f06270 */
[----:B------:R-:W-:-:S13]  /*1560*/  ISETP.LT.OR P0, PT, R7, RZ, P0 ;  /* 0x000000ff0700720c */ /* 0x000fda0000701670 */
[----:B------:R-:W-:Y:S05]  /*1570*/  @P0 EXIT ;  /* 0x000000000000094d */ /* 0x000fea0003800000 */
[----:B------:R-:W2:Y:S01]  /*1580*/  LDG.E R13, desc[UR4][R12.64] ;  /* 0x000000040c0d7981 */ /* 0x000ea2000c1e1900 */
[----:B------:R-:W0:Y:S01]  /*1590*/  LDC.64 R14, c[0x0][0x380] ;  /* 0x0000e000ff0e7b82 */ /* 0x000e220000000a00 */
[----:B------:R-:W-:Y:S01]  /*15a0*/  ISETP.GE.AND P0, PT, R7, R2, PT ;  /* 0x000000020700720c */ /* 0x000fe20003f06270 */
[----:B------:R-:W-:Y:S01]  /*15b0*/  VIADD R3, R3, 0x3 ;  /* 0x0000000303037836 */ /* 0x000fe20000000000 */
[----:B------:R-:W-:Y:S01]  /*15c0*/  VIMNMX.U32 R2, PT, PT, R0, 0x1, !PT ;  /* 0x0000000100027848 */ /* 0x000fe20007fe0000 */
[----:B------:R-:W1:Y:S01]  /*15d0*/  LDCU.128 UR8, c[0x3][URZ] ;  /* 0x00c00000ff0877ac */ /* 0x000e620008000c00 */
[----:B------:R-:W-:Y:S02]  /*15e0*/  ISETP.NE.AND P1, PT, R7, RZ, PT ;  /* 0x000000ff0700720c */ /* 0x000fe40003f25270 */
[----:B------:R-:W-:Y:S01]  /*15f0*/  SEL R5, R5, R8, !P0 ;  /* 0x0000000805057207 */ /* 0x000fe20004000000 */
[----:B------:R-:W3:Y:S01]  /*1600*/  LDCU.128 UR20, c[0x3][0x20] ;  /* 0x00c00400ff1477ac */ /* 0x000ee20008000c00 */
[----:B------:R-:W-:-:S02]  /*1610*/  IADD3 R18, PT, PT, R2, -0x1, RZ ;  /* 0xffffffff02127810 */ /* 0x000fc40007ffe0ff */
[----:B------:R-:W-:Y:S01]  /*1620*/  ISETP.GE.AND P0, PT, R3, R6, PT ;  /* 0x000000060300720c */ /* 0x000fe20003f06270 */
[----:B------:R-:W4:Y:S01]  /*1630*/  LDCU.128 UR16, c[0x3][0x10] ;  /* 0x00c00200ff1077ac */ /* 0x000f220008000c00 */
[----:B------:R-:W-:Y:S02]  /*1640*/  SEL R2, R5, RZ, P1 ;  /* 0x000000ff05027207 */ /* 0x000fe40000800000 */
[----:B------:R-:W-:Y:S01]  /*1650*/  SEL R16, R3, R8, !P0 ;  /* 0x0000000803107207 */ /* 0x000fe20004000000 */
[----:B------:R-:W5:Y:S01]  /*1660*/  LDCU.128 UR12, c[0x3][0x30] ;  /* 0x00c00600ff0c77ac */ /* 0x000f620008000c00 */
[----:B------:R-:W4:Y:S01]  /*1670*/  LDCU.64 UR6, c[0x3][0x40] ;  /* 0x00c00800ff0677ac */ /* 0x000f220008000a00 */
[CC--:B--2---:R-:W-:Y:S02]  /*1680*/  IMAD R8, R18.reuse, R13.reuse, R2 ;  /* 0x0000000d12087224 */ /* 0x0c4fe400078e0202 */
[CCC-:B------:R-:W-:Y:S02]  /*1690*/  IMAD R12, R18.reuse, R13.reuse, R7.reuse ;  /* 0x0000000d120c7224 */ /* 0x1c0fe400078e0207 */
[-C--:B------:R-:W-:Y:S01]  /*16a0*/  IMAD R17, R18, R13.reuse, R16 ;  /* 0x0000000d12117224 */ /* 0x080fe200078e0210 */
[-C--:B0-----:R-:W-:Y:S01]  /*16b0*/  IADD3 R20, P0, PT, R8, R14.reuse, RZ ;  /* 0x0000000e08147210 */ /* 0x081fe20007f1e0ff */
[-CC-:B------:R-:W-:Y:S01]  /*16c0*/  IMAD R5, R0, R13.reuse, R7.reuse ;  /* 0x0000000d00057224 */ /* 0x180fe200078e0207 */
[-C--:B------:R-:W-:Y:S01]  /*16d0*/  IADD3 R18, P1, PT, R12, R14.reuse, RZ ;  /* 0x0000000e0c127210 */ /* 0x080fe20007f3e0ff */
[----:B------:R-:W-:Y:S01]  /*16e0*/  IMAD R3, R0, R13, R2 ;  /* 0x0000000d00037224 */ /* 0x000fe200078e0202 */
[----:B------:R-:W-:Y:S01]  /*16f0*/  LEA.HI.X.SX32 R21, R8, R15, 0x1, P0 ;  /* 0x0000000f08157211 */ /* 0x000fe200000f0eff */
[--C-:B------:R-:W-:Y:S01]  /*1700*/  IMAD R9, R0, R13, R16.reuse ;  /* 0x0000000d00097224 */ /* 0x100fe200078e0210 */
[----:B------:R-:W-:Y:S01]  /*1710*/  LEA.HI.X.SX32 R19, R12, R15, 0x1, P1 ;  /* 0x0000000f0c137211 */ /* 0x000fe200008f0eff */
[CC--:B------:R-:W-:Y:S01]  /*1720*/  IMAD R0, R4.reuse, R13.reuse, R16 ;  /* 0x0000000d04007224 */ /* 0x0c0fe200078e0210 */
[-C--:B------:R-:W-:Y:S01]  /*1730*/  IADD3 R16, P0, PT, R17, R14.reuse, RZ ;  /* 0x0000000e11107210 */ /* 0x080fe20007f1e0ff */
[----:B------:R-:W1:Y:S01]  /*1740*/  LDG.E.U8 R20, desc[UR4][R20.64] ;  /* 0x0000000414147981 */ /* 0x000e62000c1e1100 */
[CC--:B------:R-:W-:Y:S01]  /*1750*/  IMAD R11, R4.reuse, R13.reuse, R2 ;  /* 0x0000000d040b7224 */ /* 0x0c0fe200078e0202 */
[-C--:B------:R-:W-:Y:S01]  /*1760*/  IADD3 R2, P1, PT, R3, R14.reuse, RZ ;  /* 0x0000000e03027210 */ /* 0x080fe20007f3e0ff */
[----:B------:R-:W-:Y:S01]  /*1770*/  IMAD R6, R4, R13, R7 ;  /* 0x0000000d04067224 */ /* 0x000fe200078e0207 */
[----:B------:R-:W-:Y:S01]  /*1780*/  LEA.HI.X.SX32 R17, R17, R15, 0x1, P0 ;  /* 0x0000000f11117211 */ /* 0x000fe200000f0eff */
[----:B------:R-:W2:Y:S01]  /*1790*/  LDG.E.U8 R18, desc[UR4][R18.64] ;  /* 0x0000000412127981 */ /* 0x000ea2000c1e1100 */
[----:B------:R-:W-:-:S02]  /*17a0*/  IADD3 R4, P0, PT, R5, R14, RZ ;  /* 0x0000000e05047210 */ /* 0x000fc40007f1e0ff */
[-C--:B------:R-:W-:Y:S01]  /*17b0*/  LEA.HI.X.SX32 R3, R3, R15.reuse, 0x1, P1 ;  /* 0x0000000f03037211 */ /* 0x080fe200008f0eff */
[----:B------:R-:W5:Y:S01]  /*17c0*/  LDG.E.U8 R16, desc[UR4][R16.64] ;  /* 0x0000000410107981 */ /* 0x000f62000c1e1100 */
[-C--:B------:R-:W-:Y:S02]  /*17d0*/  LEA.HI.X.SX32 R5, R5, R15.reuse, 0x1, P0 ;  /* 0x0000000f05057211 */ /* 0x080fe400000f0eff */
[CC--:B------:R-:W-:Y:S01]  /*17e0*/  IADD3 R8, P0, PT, R9.reuse, R14.reuse, RZ ;  /* 0x0000000e09087210 */ /* 0x0c0fe20007f1e0ff */
[----:B------:R1:W4:Y:S03]  /*17f0*/  LDG.E.U8 R2, desc[UR4][R2.64] ;  /* 0x0000000402027981 */ /* 0x000326000c1e1100 */
[----:B------:R-:W-:Y:S01]  /*1800*/  LEA.HI.X.SX32 R9, R9, R15, 0x1, P0 ;  /* 0x0000000f09097211 */ /* 0x000fe200000f0eff */
[----:B------:R3:W4:Y:S01]  /*1810*/  LDG.E.U8 R4, desc[UR4][R4.64] ;  /* 0x0000000404047981 */ /* 0x000722000c1e1100 */
[----:B------:R-:W-:-:S03]  /*1820*/  IADD3 R12, P1, PT, R11, R14, RZ ;  /* 0x0000000e0b0c7210 */ /* 0x000fc60007f3e0ff */
[----:B------:R-:W4:Y:S01]  /*1830*/  LDG.E.U8 R8, desc[UR4][R8.64] ;  /* 0x0000000408087981 */ /* 0x000f22000c1e1100 */
[CC--:B------:R-:W-:Y:S02]  /*1840*/  IADD3 R22, P0, PT, R6.reuse, R14.reuse, RZ ;  /* 0x0000000e06167210 */ /* 0x0c0fe40007f1e0ff */
[-C--:B------:R-:W-:Y:S02]  /*1850*/  LEA.HI.X.SX32 R13, R11, R15.reuse, 0x1, P1 ;  /* 0x0000000f0b0d7211 */ /* 0x080fe400008f0eff */
[-C--:B------:R-:W-:Y:S02]  /*1860*/  LEA.HI.X.SX32 R23, R6, R15.reuse, 0x1, P0 ;  /* 0x0000000f06177211 */ /* 0x080fe400000f0eff */
[C---:B------:R-:W-:Y:S01]  /*1870*/  IADD3 R14, P0, PT, R0.reuse, R14, RZ ;  /* 0x0000000e000e7210 */ /* 0x040fe20007f1e0ff */
[----:B------:R-:W4:Y:S03]  /*1880*/  LDG.E.U8 R12, desc[UR4][R12.64] ;  /* 0x000000040c0c7981 */ /* 0x000f26000c1e1100 */
[----:B------:R-:W-:Y:S01]  /*1890*/  LEA.HI.X.SX32 R15, R0, R15, 0x1, P0 ;  /* 0x0000000f000f7211 */ /* 0x000fe200000f0eff */
[----:B------:R-:W4:Y:S04]  /*18a0*/  LDG.E.U8 R22, desc[UR4][R22.64] ;  /* 0x0000000416167981 */ /* 0x000f28000c1e1100 */
[----:B------:R-:W4:Y:S01]  /*18b0*/  LDG.E.U8 R14, desc[UR4][R14.64] ;  /* 0x000000040e0e7981 */ /* 0x000f22000c1e1100 */
[----:B------:R-:W-:-:S02]  /*18c0*/  IMAD.IADD R7, R10, 0x1, R7 ;  /* 0x000000010a077824 */ /* 0x000fc400078e0207 */
[C---:B-1----:R-:W-:Y:S02]  /*18d0*/  IMAD R3, R20.reuse, UR8, RZ ;  /* 0x0000000814037c24 */ /* 0x042fe4000f8e02ff */
[----:B---3--:R-:W-:Y:S02]  /*18e0*/  IMAD R5, R20, UR21, RZ ;  /* 0x0000001514057c24 */ /* 0x008fe4000f8e02ff */
[C---:B--2---:R-:W-:Y:S02]  /*18f0*/  IMAD R3, R18.reuse, UR9, R3 ;  /* 0x0000000912037c24 */ /* 0x044fe4000f8e0203 */
[----:B------:R-:W-:Y:S02]  /*1900*/  IMAD R5, R18, UR22, R5 ;  /* 0x0000001612057c24 */ /* 0x000fe4000f8e0205 */
[C---:B-----5:R-:W-:Y:S02]  /*1910*/  IMAD R3, R16.reuse, UR10, R3 ;  /* 0x0000000a10037c24 */ /* 0x060fe4000f8e0203 */
[----:B------:R-:W-:-:S02]  /*1920*/  IMAD R5, R16, UR23, R5 ;  /* 0x0000001710057c24 */ /* 0x000fc4000f8e0205 */
[C---:B----4-:R-:W-:Y:S02]  /*1930*/  IMAD R3, R2.reuse, UR11, R3 ;  /* 0x0000000b02037c24 */ /* 0x050fe4000f8e0203 */
[----:B------:R-:W-:Y:S02]  /*1940*/  IMAD R5, R2, UR12, R5 ;  /* 0x0000000c02057c24 */ /* 0x000fe4000f8e0205 */
[C---:B------:R-:W-:Y:S02]  /*1950*/  IMAD R3, R4.reuse, UR16, R3 ;  /* 0x0000001004037c24 */ /* 0x040fe4000f8e0203 */
[----:B------:R-:W-:Y:S02]  /*1960*/  IMAD R5, R4, UR13, R5 ;  /* 0x0000000d04057c24 */ /* 0x000fe4000f8e0205 */
[C---:B------:R-:W-:Y:S02]  /*1970*/  IMAD R9, R8.reuse, UR17, R3 ;  /* 0x0000001108097c24 */ /* 0x040fe4000f8e0203 */
[----:B------:R-:W0:Y:S01]  /*1980*/  LDC.64 R2, c[0x0][0x388] ;  /* 0x0000e200ff027b82 */ /* 0x000e220000000a00 */
[----:B------:R-:W-:-:S04]  /*1990*/  IMAD R5, R8, UR14, R5 ;  /* 0x0000000e08057c24 */ /* 0x000fc8000f8e0205 */
[C---:B------:R-:W-:Y:S02]  /*19a0*/  IMAD R5, R12.reuse, UR15, R5 ;  /* 0x0000000f0c057c24 */ /* 0x040fe4000f8e0205 */
[----:B------:R-:W-:Y:S02]  /*19b0*/  IMAD R9, R12, UR18, R9 ;  /* 0x000000120c097c24 */ /* 0x000fe4000f8e0209 */
[C---:B------:R-:W-:Y:S02]  /*19c0*/  IMAD R5, R22.reuse, UR6, R5 ;  /* 0x0000000616057c24 */ /* 0x040fe4000f8e0205 */
[----:B------:R-:W-:Y:S02]  /*19d0*/  IMAD R9, R22, UR19, R9 ;  /* 0x0000001316097c24 */ /* 0x000fe4000f8e0209 */
[C---:B------:R-:W-:Y:S02]  /*19e0*/  IMAD R5, R14.reuse, UR7, R5 ;  /* 0x000000070e057c24 */ /* 0x040fe4000f8e0205 */
[----:B------:R-:W-:-:S03]  /*19f0*/  IMAD R9, R14, UR20, R9 ;  /* 0x000000140e097c24 */ /* 0x000fc6000f8e0209 */
[----:B------:R-:W-:Y:S02]  /*1a00*/  IABS R5, R5 ;  /* 0x0000000500057213 */ /* 0x000fe40000000000 */
[----:B------:R-:W-:Y:S01]  /*1a10*/  IABS R0, R9 ;  /* 0x0000000900007213 */ /* 0x000fe20000000000 */
[----:B0-----:R-:W-:-:S03]  /*1a20*/  IMAD.WIDE R2, R7, 0x4, R2 ;  /* 0x0000000407027825 */ /* 0x001fc600078e0202 */
[----:B------:R-:W-:-:S05]  /*1a30*/  IADD3 R5, PT, PT, R5, R0, RZ ;  /* 0x0000000005057210 */ /* 0x000fca0007ffe0ff */
[----:B------:R-:W-:Y:S01]  /*1a40*/  STG.E desc[UR4][R2.64], R5 ;  /* 0x0000000502007986 */ /* 0x000fe2000c101904 */
[----:B------:R-:W-:Y:S05]  /*1a50*/  EXIT ;  /* 0x000000000000794d */ /* 0x000fea0003800000 */
.L_x_4:
[----:B------:R-:W-:-:S00]  /*1a60*/  BRA `(.L_x_4) ;  /* 0xfffffffc00fc7947 */ /* 0x000fc0000383ffff */
[----:B------:R-:W-:-:S00]  /*1a70*/  NOP ;  /* 0x0000000000007918 */ /* 0x000fc00000000000 */
        /* <DEDUP_REMOVED lines=8> */
.L_x_44:


//--------------------- .text._Z18convertToIntKernelPfPiii --------------------------
	.section	.text._Z18convertToIntKernelPfPiii,"ax",@progbits
	.align	128
        .global         _Z18convertToIntKernelPfPiii
        .type           _Z18convertToIntKernelPfPiii,@function
        .size           _Z18convertToIntKernelPfPiii,(.L_x_45 - _Z18convertToIntKernelPfPiii)
        .other          _Z18convertToIntKernelPfPiii,@"STO_CUDA_ENTRY STV_DEFAULT"
_Z18convertToIntKernelPfPiii:
.text._Z18convertToIntKernelPfPiii:
[----:B------:R-:W-:Y:S01]  /*0000*/  LDC R1, c[0x0][0x37c] ;  /* 0x0000df00ff017b82 */ /* 0x000fe20000000800 */
[----:B------:R-:W0:Y:S07]  /*0010*/  S2R R2, SR_TID.Y ;  /* 0x0000000000027919 */ /* 0x000e2e0000002200 */
[----:B------:R-:W1:Y:S01]  /*0020*/  LDC R0, c[0x0][0x360] ;  /* 0x0000d800ff007b82 */ /* 0x000e620000000800 */
[----:B------:R-:W2:Y:S01]  /*0030*/  LDCU.64 UR6, c[0x0][0x390] ;  /* 0x00007200ff0677ac */ /* 0x000ea20008000a00 */
[----:B------:R-:W1:Y:S06]  /*0040*/  S2R R3, SR_TID.X ;  /* 0x0000000000037919 */ /* 0x000e6c0000002100 */
[----:B------:R-:W0:Y:S08]  /*0050*/  S2UR UR5, SR_CTAID.Y ;  /* 0x00000000000579c3 */ /* 0x000e300000002600 */
[----:B------:R-:W0:Y:S08]  /*0060*/  LDC R7, c[0x0][0x364] ;  /* 0x0000d900ff077b82 */ /* 0x000e300000000800 */
[----:B------:R-:W1:Y:S01]  /*0070*/  S2UR UR4, SR_CTAID.X ;  /* 0x00000000000479c3 */ /* 0x000e620000002500 */
[----:B0-----:R-:W-:-:S05]  /*0080*/  IMAD R7, R7, UR5, R2 ;  /* 0x0000000507077c24 */ /* 0x001fca000f8e0202 */
[----:B--2---:R-:W-:Y:S01]  /*0090*/  ISETP.GE.AND P0, PT, R7, UR7, PT ;  /* 0x0000000707007c0c */ /* 0x004fe2000bf06270 */
[----:B-1----:R-:W-:-:S05]  /*00a0*/  IMAD R0, R0, UR4, R3 ;  /* 0x0000000400007c24 */ /* 0x002fca000f8e0203 */
[----:B------:R-:W-:-:S13]  /*00b0*/  ISETP.GE.OR P0, PT, R0, UR6, P0 ;  /* 0x0000000600007c0c */ /* 0x000fda0008706670 */
[----:B------:R-:W-:Y:S05]  /*00c0*/  @P0 EXIT ;  /* 0x000000000000094d */ /* 0x000fea0003800000 */
[----:B------:R-:W0:Y:S01]  /*00d0*/  LDC.64 R2, c[0x4][RZ] ;  /* 0x01000000ff027b82 */ /* 0x000e220000000a00 */
[----:B------:R-:W0:Y:S07]  /*00e0*/  LDCU.64 UR4, c[0x0][0x358] ;  /* 0x00006b00ff0477ac */ /* 0x000e2e0008000a00 */
[----:B------:R-:W1:Y:S01]  /*00f0*/  LDC.64 R4, c[0x0][0x380] ;  /* 0x0000e000ff047b82 */ /* 0x000e620000000a00 */
[----:B0-----:R-:W2:Y:S02]  /*0100*/  LDG.E R2, desc[UR4][R2.64] ;  /* 0x0000000402027981 */ /* 0x001ea4000c1e1900 */
[----:B--2---:R-:W-:-:S05]  /*0110*/  IMAD R9, R7, R2, R0 ;  /* 0x0000000207097224 */ /* 0x004fca00078e0200 */
[----:B------:R-:W0:Y:S01]  /*0120*/  LDC.64 R6, c[0x0][0x388] ;  /* 0x0000e200ff067b82 */ /* 0x000e220000000a00 */
[----:B-1----:R-:W-:-:S06]  /*0130*/  IMAD.WIDE R4, R9, 0x4, R4 ;  /* 0x0000000409047825 */ /* 0x002fcc00078e0204 */
[----:B------:R-:W2:Y:S01]  /*0140*/  LDG.E R4, desc[UR4][R4.64] ;  /* 0x0000000404047981 */ /* 0x000ea2000c1e1900 */
[----:B0-----:R-:W-:-:S04]  /*0150*/  IMAD.WIDE R6, R9, 0x4, R6 ;  /* 0x0000000409067825 */ /* 0x001fc800078e0206 */
[----:B--2---:R-:W-:-:S04]  /*0160*/  FMUL R0, R4, 255 ;  /* 0x437f000004007820 */ /* 0x004fc80000400000 */
[----:B------:R-:W0:Y:S02]  /*0170*/  F2I.TRUNC.NTZ R11, R0 ;  /* 0x00000000000b7305 */ /* 0x000e24000020f100 */
[----:B0-----:R-:W-:Y:S01]  /*0180*/  STG.E desc[UR4][R6.64], R11 ;  /* 0x0000000b06007986 */ /* 0x001fe2000c101904 */
[----:B------:R-:W-:Y:S05]  /*0190*/  EXIT ;  /* 0x000000000000794d */ /* 0x000fea0003800000 */
.L_x_5:
        /* <DEDUP_REMOVED lines=14> */
.L_x_45:


//--------------------- .text._Z18hybridEnergyKernelPiPfS0_ii --------------------------
	.section	.text._Z18hybridEnergyKernelPiPfS0_ii,"ax",@progbits
	.align	128
        .global         _Z18hybridEnergyKernelPiPfS0_ii
        .type           _Z18hybridEnergyKernelPiPfS0_ii,@function
        .size           _Z18hybridEnergyKernelPiPfS0_ii,(.L_x_43 - _Z18hybridEnergyKernelPiPfS0_ii)
        .other          _Z18hybridEnergyKernelPiPfS0_ii,@"STO_CUDA_ENTRY STV_DEFAULT"
_Z18hybridEnergyKernelPiPfS0_ii:
.text._Z18hybridEnergyKernelPiPfS0_ii:
        /* <DEDUP_REMOVED lines=17> */
[----:B--2---:R-:W-:-:S04]  /*0110*/  IMAD R2, R3, R6, R2 ;  /* 0x0000000603027224 */ /* 0x004fc800078e0202 */
[----:B-1----:R-:W-:-:S05]  /*0120*/  IMAD.WIDE R8, R2, 0x4, R8 ;  /* 0x0000000402087825 */ /* 0x002fca00078e0208 */
[----:B------:R-:W2:Y:S01]  /*0130*/  LDG.E R0, desc[UR4][R8.64] ;  /* 0x0000000408007981 */ /* 0x000ea2000c1e1900 */
[----:B------:R-:W-:Y:S01]  /*0140*/  IMAD.MOV.U32 R5, RZ, RZ, 0x3b808081 ;  /* 0x3b808081ff057424 */ /* 0x000fe200078e00ff */
[----:B------:R-:W-:Y:S01]  /*0150*/  BSSY.RECONVERGENT B0, `(.L_x_6) ;  /* 0x000000e000007945 */ /* 0x000fe20003800200 */
[----:B------:R-:W-:-:S04]  /*0160*/  IMAD.MOV.U32 R4, RZ, RZ, 0x437f0000 ;  /* 0x437f0000ff047424 */ /* 0x000fc800078e00ff */
[----:B------:R-:W-:-:S04]  /*0170*/  FFMA R3, R5, -R4, 1 ;  /* 0x3f80000005037423 */ /* 0x000fc80000000804 */
[----:B------:R-:W-:Y:S01]  /*0180*/  FFMA R3, R3, R5, 0.0039215688593685626984 ;  /* 0x3b80808103037423 */ /* 0x000fe20000000005 */
[----:B--2---:R-:W-:-:S04]  /*0190*/  I2FP.F32.S32 R0, R0 ;  /* 0x0000000000007245 */ /* 0x004fc80000201400 */
[----:B------:R-:W0:Y:S01]  /*01a0*/  FCHK P0, R0, 255 ;  /* 0x437f000000007902 */ /* 0x000e220000000000 */
[----:B------:R-:W-:-:S04]  /*01b0*/  FFMA R5, R0, R3, RZ ;  /* 0x0000000300057223 */ /* 0x000fc800000000ff */
[----:B------:R-:W-:-:S04]  /*01c0*/  FFMA R6, R5, -255, R0 ;  /* 0xc37f000005067823 */ /* 0x000fc80000000000 */
[----:B------:R-:W-:Y:S01]  /*01d0*/  FFMA R5, R3, R6, R5 ;  /* 0x0000000603057223 */ /* 0x000fe20000000005 */
[----:B0-----:R-:W-:Y:S06]  /*01e0*/  @!P0 BRA `(.L_x_7) ;  /* 0x0000000000108947 */ /* 0x001fec0003800000 */
[----:B------:R-:W-:Y:S01]  /*01f0*/  IMAD.MOV.U32 R3, RZ, RZ, R0 ;  /* 0x000000ffff037224 */ /* 0x000fe200078e0000 */
[----:B------:R-:W-:-:S07]  /*0200*/  MOV R6, 0x220 ;  /* 0x0000022000067802 */ /* 0x000fce0000000f00 */
[----:B------:R-:W-:Y:S05]  /*0210*/  CALL.REL.NOINC `($__internal_0_$__cuda_sm3x_div_rn_noftz_f32_slowpath) ;  /* 0x0000000000587944 */ /* 0x000fea0003c00000 */
[----:B------:R-:W-:-:S07]  /*0220*/  IMAD.MOV.U32 R5, RZ, RZ, R0 ;  /* 0x000000ffff057224 */ /* 0x000fce00078e0000 */
.L_x_7:
[----:B------:R-:W-:Y:S05]  /*0230*/  BSYNC.RECONVERGENT B0 ;  /* 0x0000000000007941 */ /* 0x000fea0003800200 */
.L_x_6:
[----:B------:R-:W0:Y:S02]  /*0240*/  LDC.64 R6, c[0x0][0x388] ;  /* 0x0000e200ff067b82 */ /* 0x000e240000000a00 */
[----:B0-----:R-:W-:-:S05]  /*0250*/  IMAD.WIDE R6, R2, 0x4, R6 ;  /* 0x0000000402067825 */ /* 0x001fca00078e0206 */
[----:B------:R-:W2:Y:S01]  /*0260*/  LDG.E R3, desc[UR4][R6.64] ;  /* 0x0000000406037981 */ /* 0x000ea2000c1e1900 */
[----:B------:R-:W-:Y:S01]  /*0270*/  IMAD.MOV.U32 R9, RZ, RZ, 0x3b808081 ;  /* 0x3b808081ff097424 */ /* 0x000fe200078e00ff */
[----:B------:R-:W-:Y:S03]  /*0280*/  BSSY.RECONVERGENT B0, `(.L_x_8) ;  /* 0x000000a000007945 */ /* 0x000fe60003800200 */
[----:B------:R-:W-:-:S04]  /*0290*/  FFMA R0, R9, -R4, 1 ;  /* 0x3f80000009007423 */ /* 0x000fc80000000804 */
[----:B------:R-:W-:Y:S01]  /*02a0*/  FFMA R0, R0, R9, 0.0039215688593685626984 ;  /* 0x3b80808100007423 */ /* 0x000fe20000000009 */
[----:B--2---:R-:W0:Y:S03]  /*02b0*/  FCHK P0, R3, 255 ;  /* 0x437f000003007902 */ /* 0x004e260000000000 */
[----:B------:R-:W-:-:S04]  /*02c0*/  FFMA R8, R0, R3, RZ ;  /* 0x0000000300087223 */ /* 0x000fc800000000ff */
[----:B------:R-:W-:-:S04]  /*02d0*/  FFMA R9, R8, -255, R3 ;  /* 0xc37f000008097823 */ /* 0x000fc80000000003 */
[----:B------:R-:W-:Y:S01]  /*02e0*/  FFMA R0, R0, R9, R8 ;  /* 0x0000000900007223 */ /* 0x000fe20000000008 */
[----:B0-----:R-:W-:Y:S06]  /*02f0*/  @!P0 BRA `(.L_x_9) ;  /* 0x0000000000088947 */ /* 0x001fec0003800000 */
[----:B------:R-:W-:-:S07]  /*0300*/  MOV R6, 0x320 ;  /* 0x0000032000067802 */ /* 0x000fce0000000f00 */
[----:B------:R-:W-:Y:S05]  /*0310*/  CALL.REL.NOINC `($__internal_0_$__cuda_sm3x_div_rn_noftz_f32_slowpath) ;  /* 0x0000000000187944 */ /* 0x000fea0003c00000 */
.L_x_9:
[----:B------:R-:W-:Y:S05]  /*0320*/  BSYNC.RECONVERGENT B0 ;  /* 0x0000000000007941 */ /* 0x000fea0003800200 */
.L_x_8:
[----:B------:R-:W0:Y:S01]  /*0330*/  LDC.64 R6, c[0x0][0x390] ;  /* 0x0000e400ff067b82 */ /* 0x000e220000000a00 */
[----:B------:R-:W-:Y:S01]  /*0340*/  FMNMX R5, R0, R5, !PT ;  /* 0x0000000500057209 */ /* 0x000fe20007800000 */
[----:B0-----:R-:W-:-:S05]  /*0350*/  IMAD.WIDE R2, R2, 0x4, R6 ;  /* 0x0000000402027825 */ /* 0x001fca00078e0206 */
[----:B------:R-:W-:Y:S01]  /*0360*/  STG.E desc[UR4][R2.64], R5 ;  /* 0x0000000502007986 */ /* 0x000fe2000c101904 */
[----:B------:R-:W-:Y:S05]  /*0370*/  EXIT ;  /* 0x000000000000794d */ /* 0x000fea0003800000 */
        .weak           $__internal_0_$__cuda_sm3x_div_rn_noftz_f32_slowpath
        .type           $__internal_0_$__cuda_sm3x_div_rn_noftz_f32_slowpath,@function
        .size           $__internal_0_$__cuda_sm3x_div_rn_noftz_f32_slowpath,(.L_x_43 - $__internal_0_$__cuda_sm3x_div_rn_noftz_f32_slowpath)
$__internal_0_$__cuda_sm3x_div_rn_noftz_f32_slowpath:
[----:B------:R-:W-:Y:S01]  /*0380*/  SHF.R.U32.HI R7, RZ, 0x17, R4 ;  /* 0x00000017ff077819 */ /* 0x000fe20000011604 */
[----:B------:R-:W-:Y:S01]  /*0390*/  BSSY.RECONVERGENT B1, `(.L_x_10) ;  /* 0x0000064000017945 */ /* 0x000fe20003800200 */
[----:B------:R-:W-:Y:S01]  /*03a0*/  SHF.R.U32.HI R0, RZ, 0x17, R3 ;  /* 0x00000017ff007819 */ /* 0x000fe20000011603 */
[----:B------:R-:W-:Y:S01]  /*03b0*/  IMAD.MOV.U32 R8, RZ, RZ, 0x437f0000 ;  /* 0x437f0000ff087424 */ /* 0x000fe200078e00ff */
[----:B------:R-:W-:Y:S02]  /*03c0*/  LOP3.LUT R7, R7, 0xff, RZ, 0xc0, !PT ;  /* 0x000000ff07077812 */ /* 0x000fe400078ec0ff */
[----:B------:R-:W-:-:S03]  /*03d0*/  LOP3.LUT R12, R0, 0xff, RZ, 0xc0, !PT ;  /* 0x000000ff000c7812 */ /* 0x000fc600078ec0ff */
[----:B------:R-:W-:Y:S02]  /*03e0*/  VIADD R10, R7, 0xffffffff ;  /* 0xffffffff070a7836 */ /* 0x000fe40000000000 */
[----:B------:R-:W-:-:S03]  /*03f0*/  VIADD R11, R12, 0xffffffff ;  /* 0xffffffff0c0b7836 */ /* 0x000fc60000000000 */
[----:B------:R-:W-:-:S04]  /*0400*/  ISETP.GT.U32.AND P0, PT, R10, 0xfd, PT ;  /* 0x000000fd0a00780c */ /* 0x000fc80003f04070 */
[----:B------:R-:W-:-:S13]  /*0410*/  ISETP.GT.U32.OR P0, PT, R11, 0xfd, P0 ;  /* 0x000000fd0b00780c */ /* 0x000fda0000704470 */
[----:B------:R-:W-:Y:S01]  /*0420*/  @!P0 IMAD.MOV.U32 R9, RZ, RZ, RZ ;  /* 0x000000ffff098224 */ /* 0x000fe200078e00ff */
[----:B------:R-:W-:Y:S06]  /*0430*/  @!P0 BRA `(.L_x_11) ;  /* 0x0000000000608947 */ /* 0x000fec0003800000 */
[----:B------:R-:W-:Y:S01]  /*0440*/  IMAD.MOV.U32 R0, RZ, RZ, 0x437f0000 ;  /* 0x437f0000ff007424 */ /* 0x000fe200078e00ff */
[----:B------:R-:W-:-:S04]  /*0450*/  FSETP.GTU.FTZ.AND P0, PT, |R3|, +INF , PT ;  /* 0x7f8000000300780b */ /* 0x000fc80003f1c200 */
[----:B------:R-:W-:-:S04]  /*0460*/  FSETP.GTU.FTZ.AND P1, PT, |R0|, +INF , PT ;  /* 0x7f8000000000780b */ /* 0x000fc80003f3c200 */
[----:B------:R-:W-:-:S13]  /*0470*/  PLOP3.LUT P0, PT, P0, P1, PT, 0xf8, 0x8f ;  /* 0x00000000008f781c */ /* 0x000fda0000703f70 */
[----:B------:R-:W-:Y:S05]  /*0480*/  @P0 BRA `(.L_x_12) ;  /* 0x00000004004c0947 */ /* 0x000fea0003800000 */
[----:B------:R-:W-:-:S13]  /*0490*/  LOP3.LUT P0, RZ, R8, 0x7fffffff, R3, 0xc8, !PT ;  /* 0x7fffffff08ff7812 */ /* 0x000fda000780c803 */
[----:B------:R-:W-:Y:S05]  /*04a0*/  @!P0 BRA `(.L_x_13) ;  /* 0x00000004003c8947 */ /* 0x000fea0003800000 */
[C---:B------:R-:W-:Y:S02]  /*04b0*/  FSETP.NEU.FTZ.AND P2, PT, |R3|.reuse, +INF , PT ;  /* 0x7f8000000300780b */ /* 0x040fe40003f5d200 */
[----:B------:R-:W-:Y:S02]  /*04c0*/  FSETP.NEU.FTZ.AND P1, PT, |R0|, +INF , PT ;  /* 0x7f8000000000780b */ /* 0x000fe40003f3d200 */
[----:B------:R-:W-:-:S11]  /*04d0*/  FSETP.NEU.FTZ.AND P0, PT, |R3|, +INF , PT ;  /* 0x7f8000000300780b */ /* 0x000fd60003f1d200 */
[----:B------:R-:W-:Y:S05]  /*04e0*/  @!P1 BRA !P2, `(.L_x_13) ;  /* 0x00000004002c9947 */ /* 0x000fea0005000000 */
[----:B------:R-:W-:-:S04]  /*04f0*/  LOP3.LUT P2, RZ, R3, 0x7fffffff, RZ, 0xc0, !PT ;  /* 0x7fffffff03ff7812 */ /* 0x000fc8000784c0ff */
[----:B------:R-:W-:-:S13]  /*0500*/  PLOP3.LUT P1, PT, P1, P2, PT, 0x2f, 0xf2 ;  /* 0x0000000000f2781c */ /* 0x000fda0000f24577 */
[----:B------:R-:W-:Y:S05]  /*0510*/  @P1 BRA `(.L_x_14) ;  /* 0x0000000400181947 */ /* 0x000fea0003800000 */
[----:B------:R-:W-:-:S04]  /*0520*/  LOP3.LUT P1, RZ, R8, 0x7fffffff, RZ, 0xc0, !PT ;  /* 0x7fffffff08ff7812 */ /* 0x000fc8000782c0ff */
[----:B------:R-:W-:-:S13]  /*0530*/  PLOP3.LUT P0, PT, P0, P1, PT, 0x2f, 0xf2 ;  /* 0x0000000000f2781c */ /* 0x000fda0000702577 */
[----:B------:R-:W-:Y:S05]  /*0540*/  @P0 BRA `(.L_x_15) ;  /* 0x0000000400000947 */ /* 0x000fea0003800000 */
[----:B------:R-:W-:Y:S02]  /*0550*/  ISETP.GE.AND P0, PT, R11, RZ, PT ;  /* 0x000000ff0b00720c */ /* 0x000fe40003f06270 */
[----:B------:R-:W-:-:S11]  /*0560*/  ISETP.GE.AND P1, PT, R10, RZ, PT ;  /* 0x000000ff0a00720c */ /* 0x000fd60003f26270 */
[----:B------:R-:W-:Y:S02]  /*0570*/  @P0 IMAD.MOV.U32 R9, RZ, RZ, RZ ;  /* 0x000000ffff090224 */ /* 0x000fe400078e00ff */
[----:B------:R-:W-:Y:S01]  /*0580*/  @!P0 FFMA R3, R3, 1.84467440737095516160e+19, RZ ;  /* 0x5f80000003038823 */ /* 0x000fe200000000ff */
[----:B------:R-:W-:Y:S02]  /*0590*/  @!P0 IMAD.MOV.U32 R9, RZ, RZ, -0x40 ;  /* 0xffffffc0ff098424 */ /* 0x000fe400078e00ff */
[----:B------:R-:W-:Y:S02]  /*05a0*/  @!P1 FFMA R8, R0, 1.84467440737095516160e+19, RZ ;  /* 0x5f80000000089823 */ /* 0x000fe400000000ff */
[----:B------:R-:W-:-:S07]  /*05b0*/  @!P1 VIADD R9, R9, 0x40 ;  /* 0x0000004009099836 */ /* 0x000fce0000000000 */
.L_x_11:
[----:B------:R-:W-:Y:S01]  /*05c0*/  LEA R11, R7, 0xc0800000, 0x17 ;  /* 0xc0800000070b7811 */ /* 0x000fe200078eb8ff */
[----:B------:R-:W-:Y:S04]  /*05d0*/  BSSY.RECONVERGENT B2, `(.L_x_16) ;  /* 0x0000036000027945 */ /* 0x000fe80003800200 */
[----:B------:R-:W-:Y:S02]  /*05e0*/  IMAD.IADD R11, R8, 0x1, -R11 ;  /* 0x00000001080b7824 */ /* 0x000fe400078e0a0b */
[----:B------:R-:W-:Y:S02]  /*05f0*/  VIADD R8, R12, 0xffffff81 ;  /* 0xffffff810c087836 */ /* 0x000fe40000000000 */
[----:B------:R-:W0:Y:S01]  /*0600*/  MUFU.RCP R10, R11 ;  /* 0x0000000b000a7308 */ /* 0x000e220000001000 */
[----:B------:R-:W-:Y:S01]  /*0610*/  FADD.FTZ R13, -R11, -RZ ;  /* 0x800000ff0b0d7221 */ /* 0x000fe20000010100 */
[C---:B------:R-:W-:Y:S01]  /*0620*/  IMAD R0, R8.reuse, -0x800000, R3 ;  /* 0xff80000008007824 */ /* 0x040fe200078e0203 */
[----:B------:R-:W-:-:S05]  /*0630*/  IADD3 R8, PT, PT, R8, 0x7f, -R7 ;  /* 0x0000007f08087810 */ /* 0x000fca0007ffe807 */
[----:B------:R-:W-:Y:S02]  /*0640*/  IMAD.IADD R8, R8, 0x1, R9 ;  /* 0x0000000108087824 */ /* 0x000fe400078e0209 */
[----:B0-----:R-:W-:-:S04]  /*0650*/  FFMA R15, R10, R13, 1 ;  /* 0x3f8000000a0f7423 */ /* 0x001fc8000000000d */
[----:B------:R-:W-:-:S04]  /*0660*/  FFMA R12, R10, R15, R10 ;  /* 0x0000000f0a0c7223 */ /* 0x000fc8000000000a */
[----:B------:R-:W-:-:S04]  /*0670*/  FFMA R3, R0, R12, RZ ;  /* 0x0000000c00037223 */ /* 0x000fc800000000ff */
[----:B------:R-:W-:-:S04]  /*0680*/  FFMA R10, R13, R3, R0 ;  /* 0x000000030d0a7223 */ /* 0x000fc80000000000 */
[----:B------:R-:W-:-:S04]  /*0690*/  FFMA R15, R12, R10, R3 ;  /* 0x0000000a0c0f7223 */ /* 0x000fc80000000003 */
[----:B------:R-:W-:-:S04]  /*06a0*/  FFMA R10, R13, R15, R0 ;  /* 0x0000000f0d0a7223 */ /* 0x000fc80000000000 */
[----:B------:R-:W-:-:S05]  /*06b0*/  FFMA R0, R12, R10, R15 ;  /* 0x0000000a0c007223 */ /* 0x000fca000000000f */
[----:B------:R-:W-:-:S04]  /*06c0*/  SHF.R.U32.HI R3, RZ, 0x17, R0 ;  /* 0x00000017ff037819 */ /* 0x000fc80000011600 */
[----:B------:R-:W-:-:S05]  /*06d0*/  LOP3.LUT R3, R3, 0xff, RZ, 0xc0, !PT ;  /* 0x000000ff03037812 */ /* 0x000fca00078ec0ff */
[----:B------:R-:W-:-:S04]  /*06e0*/  IMAD.IADD R9, R3, 0x1, R8 ;  /* 0x0000000103097824 */ /* 0x000fc800078e0208 */
[----:B------:R-:W-:-:S05]  /*06f0*/  VIADD R3, R9, 0xffffffff ;  /* 0xffffffff09037836 */ /* 0x000fca0000000000 */
[----:B------:R-:W-:-:S13]  /*0700*/  ISETP.GE.U32.AND P0, PT, R3, 0xfe, PT ;  /* 0x000000fe0300780c */ /* 0x000fda0003f06070 */
[----:B------:R-:W-:Y:S05]  /*0710*/  @!P0 BRA `(.L_x_17) ;  /* 0x0000000000808947 */ /* 0x000fea0003800000 */
[----:B------:R-:W-:-:S13]  /*0720*/  ISETP.GT.AND P0, PT, R9, 0xfe, PT ;  /* 0x000000fe0900780c */ /* 0x000fda0003f04270 */
[----:B------:R-:W-:Y:S05]  /*0730*/  @P0 BRA `(.L_x_18) ;  /* 0x00000000006c0947 */ /* 0x000fea0003800000 */
[----:B------:R-:W-:-:S13]  /*0740*/  ISETP.GE.AND P0, PT, R9, 0x1, PT ;  /* 0x000000010900780c */ /* 0x000fda0003f06270 */
[----:B------:R-:W-:Y:S05]  /*0750*/  @P0 BRA `(.L_x_19) ;  /* 0x0000000000740947 */ /* 0x000fea0003800000 */
[----:B------:R-:W-:Y:S02]  /*0760*/  ISETP.GE.AND P0, PT, R9, -0x18, PT ;  /* 0xffffffe80900780c */ /* 0x000fe40003f06270 */
[----:B------:R-:W-:-:S11]  /*0770*/  LOP3.LUT R0, R0, 0x80000000, RZ, 0xc0, !PT ;  /* 0x8000000000007812 */ /* 0x000fd600078ec0ff */
[----:B------:R-:W-:Y:S05]  /*0780*/  @!P0 BRA `(.L_x_19) ;  /* 0x0000000000688947 */ /* 0x000fea0003800000 */
[CCC-:B------:R-:W-:Y:S01]  /*0790*/  FFMA.RZ R3, R12.reuse, R10.reuse, R15.reuse ;  /* 0x0000000a0c037223 */ /* 0x1c0fe2000000c00f */
[CCC-:B------:R-:W-:Y:S01]  /*07a0*/  FFMA.RM R8, R12.reuse, R10.reuse, R15.reuse ;  /* 0x0000000a0c087223 */ /* 0x1c0fe2000000400f */
[C---:B------:R-:W-:Y:S02]  /*07b0*/  ISETP.NE.AND P2, PT, R9.reuse, RZ, PT ;  /* 0x000000ff0900720c */ /* 0x040fe40003f45270 */
[----:B------:R-:W-:Y:S02]  /*07c0*/  ISETP.NE.AND P1, PT, R9, RZ, PT ;  /* 0x000000ff0900720c */ /* 0x000fe40003f25270 */
[----:B------:R-:W-:Y:S01]  /*07d0*/  LOP3.LUT R7, R3, 0x7fffff, RZ, 0xc0, !PT ;  /* 0x007fffff03077812 */ /* 0x000fe200078ec0ff */
[----:B------:R-:W-:Y:S01]  /*07e0*/  FFMA.RP R3, R12, R10, R15 ;  /* 0x0000000a0c037223 */ /* 0x000fe2000000800f */
[----:B------:R-:W-:Y:S02]  /*07f0*/  VIADD R10, R9, 0x20 ;  /* 0x00000020090a7836 */ /* 0x000fe40000000000 */
[----:B------:R-:W-:Y:S01]  /*0800*/  LOP3.LUT R7, R7, 0x800000, RZ, 0xfc, !PT ;  /* 0x0080000007077812 */ /* 0x000fe200078efcff */
[----:B------:R-:W-:Y:S01]  /*0810*/  IMAD.MOV R9, RZ, RZ, -R9 ;  /* 0x000000ffff097224 */ /* 0x000fe200078e0a09 */
[----:B------:R-:W-:-:S02]  /*0820*/  FSETP.NEU.FTZ.AND P0, PT, R3, R8, PT ;  /* 0x000000080300720b */ /* 0x000fc40003f1d000 */
[----:B------:R-:W-:Y:S02]  /*0830*/  SHF.L.U32 R10, R7, R10, RZ ;  /* 0x0000000a070a7219 */ /* 0x000fe400000006ff */
[----:B------:R-:W-:Y:S02]  /*0840*/  SEL R8, R9, RZ, P2 ;  /* 0x000000ff09087207 */ /* 0x000fe40001000000 */
[----:B------:R-:W-:Y:S02]  /*0850*/  ISETP.NE.AND P1, PT, R10, RZ, P1 ;  /* 0x000000ff0a00720c */ /* 0x000fe40000f25270 */
[----:B------:R-:W-:Y:S02]  /*0860*/  SHF.R.U32.HI R8, RZ, R8, R7 ;  /* 0x00000008ff087219 */ /* 0x000fe40000011607 */
[----:B------:R-:W-:Y:S02]  /*0870*/  PLOP3.LUT P0, PT, P0, P1, PT, 0xf8, 0x8f ;  /* 0x00000000008f781c */ /* 0x000fe40000703f70 */
[----:B------:R-:W-:-:S02]  /*0880*/  SHF.R.U32.HI R10, RZ, 0x1, R8 ;  /* 0x00000001ff0a7819 */ /* 0x000fc40000011608 */
[----:B------:R-:W-:-:S04]  /*0890*/  SEL R3, RZ, 0x1, !P0 ;  /* 0x00000001ff037807 */ /* 0x000fc80004000000 */
[----:B------:R-:W-:-:S04]  /*08a0*/  LOP3.LUT R3, R3, 0x1, R10, 0xf8, !PT ;  /* 0x0000000103037812 */ /* 0x000fc800078ef80a */
[----:B------:R-:W-:-:S05]  /*08b0*/  LOP3.LUT R3, R3, R8, RZ, 0xc0, !PT ;  /* 0x0000000803037212 */ /* 0x000fca00078ec0ff */
[----:B------:R-:W-:-:S05]  /*08c0*/  IMAD.IADD R3, R10, 0x1, R3 ;  /* 0x000000010a037824 */ /* 0x000fca00078e0203 */
[----:B------:R-:W-:Y:S01]  /*08d0*/  LOP3.LUT R0, R3, R0, RZ, 0xfc, !PT ;  /* 0x0000000003007212 */ /* 0x000fe200078efcff */
[----:B------:R-:W-:Y:S06]  /*08e0*/  BRA `(.L_x_19) ;  /* 0x0000000000107947 */ /* 0x000fec0003800000 */
.L_x_18:
[----:B------:R-:W-:-:S04]  /*08f0*/  LOP3.LUT R0, R0, 0x80000000, RZ, 0xc0, !PT ;  /* 0x8000000000007812 */ /* 0x000fc800078ec0ff */
[----:B------:R-:W-:Y:S01]  /*0900*/  LOP3.LUT R0, R0, 0x7f800000, RZ, 0xfc, !PT ;  /* 0x7f80000000007812 */ /* 0x000fe200078efcff */
[----:B------:R-:W-:Y:S06]  /*0910*/  BRA `(.L_x_19) ;  /* 0x0000000000047947 */ /* 0x000fec0003800000 */
.L_x_17:
[----:B------:R-:W-:-:S07]  /*0920*/  IMAD R0, R8, 0x800000, R0 ;  /* 0x0080000008007824 */ /* 0x000fce00078e0200 */
.L_x_19:
[----:B------:R-:W-:Y:S05]  /*0930*/  BSYNC.RECONVERGENT B2 ;  /* 0x0000000000027941 */ /* 0x000fea0003800200 */
.L_x_16:
[----:B------:R-:W-:Y:S05]  /*0940*/  BRA `(.L_x_20) ;  /* 0x0000000000207947 */ /* 0x000fea0003800000 */
.L_x_15:
[----:B------:R-:W-:-:S04]  /*0950*/  LOP3.LUT R0, R8, 0x80000000, R3, 0x48, !PT ;  /* 0x8000000008007812 */ /* 0x000fc800078e4803 */
[----:B------:R-:W-:Y:S01]  /*0960*/  LOP3.LUT R0, R0, 0x7f800000, RZ, 0xfc, !PT ;  /* 0x7f80000000007812 */ /* 0x000fe200078efcff */
[----:B------:R-:W-:Y:S06]  /*0970*/  BRA `(.L_x_20) ;  /* 0x0000000000147947 */ /* 0x000fec0003800000 */
.L_x_14:
[----:B------:R-:W-:Y:S01]  /*0980*/  LOP3.LUT R0, R8, 0x80000000, R3, 0x48, !PT ;  /* 0x8000000008007812 */ /* 0x000fe200078e4803 */
[----:B------:R-:W-:Y:S06]  /*0990*/  BRA `(.L_x_20) ;  /* 0x00000000000c7947 */ /* 0x000fec0003800000 */
.L_x_13:
[----:B------:R-:W0:Y:S01]  /*09a0*/  MUFU.RSQ R0, -QNAN ;  /* 0xffc0000000007908 */ /* 0x000e220000001400 */
[----:B------:R-:W-:Y:S05]  /*09b0*/  BRA `(.L_x_20) ;  /* 0x0000000000047947 */ /* 0x000fea0003800000 */
.L_x_12:
[----:B------:R-:W-:-:S07]  /*09c0*/  FADD.FTZ R0, R3, R0 ;  /* 0x0000000003007221 */ /* 0x000fce0000010000 */
.L_x_20:
[----:B------:R-:W-:Y:S05]  /*09d0*/  BSYNC.RECONVERGENT B1 ;  /* 0x0000000000017941 */ /* 0x000fea0003800200 */
.L_x_10:
[----:B------:R-:W-:-:S04]  /*09e0*/  IMAD.MOV.U32 R7, RZ, RZ, 0x0 ;  /* 0x00000000ff077424 */ /* 0x000fc800078e00ff */
[----:B0-----:R-:W-:Y:S05]  /*09f0*/  RET.REL.NODEC R6 `(_Z18hybridEnergyKernelPiPfS0_ii) ;  /* 0xfffffff406807950 */ /* 0x001fea0003c3ffff */
.L_x_21:
        /* <DEDUP_REMOVED lines=16> */
.L_x_43:


//--------------------- .text._Z19forwardEnergyKernelPhiiPf --------------------------
	.section	.text._Z19forwardEnergyKernelPhiiPf,"ax",@progbits
	.align	128
        .global         _Z19forwardEnergyKernelPhiiPf
        .type           _Z19forwardEnergyKernelPhiiPf,@function
        .size           _Z19forwardEnergyKernelPhiiPf,(.L_x_47 - _Z19forwardEnergyKernelPhiiPf)
        .other          _Z19forwardEnergyKernelPhiiPf,@"STO_CUDA_ENTRY STV_DEFAULT"
_Z19forwardEnergyKernelPhiiPf:
.text._Z19forwardEnergyKernelPhiiPf:
        /* <DEDUP_REMOVED lines=14> */
[----:B------:R-:W0:Y:S02]  /*00e0*/  LDCU.64 UR6, c[0x0][0x358] ;  /* 0x00006b00ff0677ac */ /* 0x000e240008000a00 */
[----:B0-----:R-:W2:Y:S01]  /*00f0*/  LDG.E R0, desc[UR6][R2.64] ;  /* 0x0000000602007981 */ /* 0x001ea2000c1e1900 */
[----:B------:R-:W-:-:S13]  /*0100*/  ISETP.NE.AND P0, PT, R6, RZ, PT ;  /* 0x000000ff0600720c */ /* 0x000fda0003f05270 */
[----:B------:R-:W0:Y:S01]  /*0110*/  @!P0 LDC.64 R4, c[0x0][0x390] ;  /* 0x0000e400ff048b82 */ /* 0x000e220000000a00 */
[----:B--2---:R-:W-:-:S04]  /*0120*/  IMAD R7, R6, R0, R11 ;  /* 0x0000000006077224 */ /* 0x004fc800078e020b */
[----:B0-----:R-:W-:-:S05]  /*0130*/  @!P0 IMAD.WIDE R4, R7, 0x4, R4 ;  /* 0x0000000407048825 */ /* 0x001fca00078e0204 */
[----:B------:R0:W-:Y:S01]  /*0140*/  @!P0 STG.E desc[UR6][R4.64], RZ ;  /* 0x000000ff04008986 */ /* 0x0001e2000c101906 */
[----:B------:R-:W-:Y:S05]  /*0150*/  @!P0 EXIT ;  /* 0x000000000000894d */ /* 0x000fea0003800000 */
[----:B------:R-:W-:Y:S01]  /*0160*/  UIADD3 UR4, UPT, UPT, UR8, -0x1, URZ ;  /* 0xffffffff08047890 */ /* 0x000fe2000fffe0ff */
[----:B------:R-:W-:Y:S01]  /*0170*/  ISETP.GT.AND P0, PT, R11, RZ, PT ;  /* 0x000000ff0b00720c */ /* 0x000fe20003f04270 */
[----:B------:R-:W1:Y:S01]  /*0180*/  LDCU.64 UR10, c[0x0][0x380] ;  /* 0x00007000ff0a77ac */ /* 0x000e620008000a00 */
[C---:B0-----:R-:W-:Y:S01]  /*0190*/  VIADD R5, R7.reuse, 0xffffffff ;  /* 0xffffffff07057836 */ /* 0x041fe20000000000 */
[----:B------:R-:W0:Y:S01]  /*01a0*/  LDC.64 R2, c[0x0][0x390] ;  /* 0x0000e400ff027b82 */ /* 0x000e220000000a00 */
[----:B------:R-:W-:Y:S01]  /*01b0*/  IMAD.IADD R13, R7, 0x1, -R0 ;  /* 0x00000001070d7824 */ /* 0x000fe200078e0a00 */
[----:B------:R-:W-:Y:S01]  /*01c0*/  ISETP.GE.AND P1, PT, R11, UR4, PT ;  /* 0x000000040b007c0c */ /* 0x000fe2000bf26270 */
[----:B------:R-:W-:-:S07]  /*01d0*/  VIADD R10, R7, 0x1 ;  /* 0x00000001070a7836 */ /* 0x000fce0000000000 */
[----:B------:R-:W-:-:S05]  /*01e0*/  @!P0 IMAD.MOV R5, RZ, RZ, R7 ;  /* 0x000000ffff058224 */ /* 0x000fca00078e0207 */
[----:B------:R-:W-:Y:S01]  /*01f0*/  @P1 IMAD.MOV R10, RZ, RZ, R7 ;  /* 0x000000ffff0a1224 */ /* 0x000fe200078e0207 */
[----:B-1----:R-:W-:Y:S02]  /*0200*/  IADD3 R8, P2, PT, R13, UR10, RZ ;  /* 0x0000000a0d087c10 */ /* 0x002fe4000ff5e0ff */
[----:B------:R-:W-:Y:S02]  /*0210*/  IADD3 R4, P0, PT, R5, UR10, RZ ;  /* 0x0000000a05047c10 */ /* 0x000fe4000ff1e0ff */
[C---:B------:R-:W-:Y:S02]  /*0220*/  IADD3 R6, P1, PT, R10.reuse, UR10, RZ ;  /* 0x0000000a0a067c10 */ /* 0x040fe4000ff3e0ff */
[----:B------:R-:W-:Y:S02]  /*0230*/  LEA.HI.X.SX32 R9, R13, UR11, 0x1, P2 ;  /* 0x0000000b0d097c11 */ /* 0x000fe400090f0eff */
[----:B------:R-:W-:Y:S02]  /*0240*/  LEA.HI.X.SX32 R5, R5, UR11, 0x1, P0 ;  /* 0x0000000b05057c11 */ /* 0x000fe400080f0eff */
[----:B------:R-:W-:Y:S01]  /*0250*/  LEA.HI.X.SX32 R7, R10, UR11, 0x1, P1 ;  /* 0x0000000b0a077c11 */ /* 0x000fe200088f0eff */
[----:B------:R-:W2:Y:S01]  /*0260*/  LDG.E.U8 R8, desc[UR6][R8.64] ;  /* 0x0000000608087981 */ /* 0x000ea2000c1e1100 */
[----:B------:R-:W-:-:S03]  /*0270*/  ISETP.GE.AND P1, PT, R11, 0x1, PT ;  /* 0x000000010b00780c */ /* 0x000fc60003f26270 */
[----:B------:R-:W3:Y:S04]  /*0280*/  LDG.E.U8 R4, desc[UR6][R4.64] ;  /* 0x0000000604047981 */ /* 0x000ee8000c1e1100 */
[----:B------:R-:W4:Y:S01]  /*0290*/  LDG.E.U8 R6, desc[UR6][R6.64] ;  /* 0x0000000606067981 */ /* 0x000f22000c1e1100 */
[----:B0-----:R-:W-:Y:S01]  /*02a0*/  IMAD.WIDE R2, R13, 0x4, R2 ;  /* 0x000000040d027825 */ /* 0x001fe200078e0202 */
[----:B------:R-:W-:-:S04]  /*02b0*/  ISETP.GE.AND P0, PT, R11, UR4, PT ;  /* 0x000000040b007c0c */ /* 0x000fc8000bf06270 */
[----:B------:R-:W5:Y:S04]  /*02c0*/  @P1 LDG.E R12, desc[UR6][R2.64+-0x4] ;  /* 0xfffffc06020c1981 */ /* 0x000f68000c1e1900 */
[----:B------:R-:W5:Y:S05]  /*02d0*/  LDG.E R13, desc[UR6][R2.64] ;  /* 0x00000006020d7981 */ /* 0x000f6a000c1e1900 */
[----:B------:R0:W5:Y:S02]  /*02e0*/  @!P0 LDG.E R14, desc[UR6][R2.64+0x4] ;  /* 0x00000406020e8981 */ /* 0x000164000c1e1900 */
[----:B0-----:R-:W-:Y:S01]  /*02f0*/  IMAD.WIDE R2, R0, 0x4, R2 ;  /* 0x0000000400027825 */ /* 0x001fe200078e0202 */
[----:B--2---:R-:W-:-:S02]  /*0300*/  I2FP.F32.U32 R11, R8 ;  /* 0x00000008000b7245 */ /* 0x004fc40000201000 */
[----:B---3--:R-:W-:Y:S02]  /*0310*/  I2FP.F32.U32 R10, R4 ;  /* 0x00000004000a7245 */ /* 0x008fe40000201000 */
[----:B----4-:R-:W-:-:S03]  /*0320*/  I2FP.F32.U32 R9, R6 ;  /* 0x0000000600097245 */ /* 0x010fc60000201000 */
[C---:B------:R-:W-:Y:S02]  /*0330*/  FADD R5, -R10.reuse, R11 ;  /* 0x0000000b0a057221 */ /* 0x040fe40000000100 */
[----:B------:R-:W-:Y:S01]  /*0340*/  FADD R10, -R10, R9 ;  /* 0x000000090a0a7221 */ /* 0x000fe20000000100 */
[----:B------:R-:W-:-:S03]  /*0350*/  FADD R9, -R9, R11 ;  /* 0x0000000b09097221 */ /* 0x000fc60000000100 */
[C---:B------:R-:W-:Y:S01]  /*0360*/  FADD R5, |R10|.reuse, |R5| ;  /* 0x400000050a057221 */ /* 0x040fe20000000200 */
[C---:B-----5:R-:W-:Y:S01]  /*0370*/  FADD R13, |R10|.reuse, R13 ;  /* 0x0000000d0a0d7221 */ /* 0x060fe20000000200 */
[----:B------:R-:W-:Y:S02]  /*0380*/  FADD R9, |R10|, |R9| ;  /* 0x400000090a097221 */ /* 0x000fe40000000200 */
[----:B------:R-:W-:Y:S02]  /*0390*/  @P1 FADD R12, R5, R12 ;  /* 0x0000000c050c1221 */ /* 0x000fe40000000000 */
[----:B------:R-:W-:-:S03]  /*03a0*/  @!P0 FADD R14, R9, R14 ;  /* 0x0000000e090e8221 */ /* 0x000fc60000000000 */
[----:B------:R-:W-:-:S04]  /*03b0*/  @P1 FSETP.GEU.AND P2, PT, R12, R13, PT ;  /* 0x0000000d0c00120b */ /* 0x000fc80003f4e000 */
[----:B------:R-:W-:-:S04]  /*03c0*/  @P1 FSEL R13, R12, R13, !P2 ;  /* 0x0000000d0c0d1208 */ /* 0x000fc80005000000 */
[----:B------:R-:W-:-:S04]  /*03d0*/  @!P0 FSETP.GEU.AND P1, PT, R14, R13, PT ;  /* 0x0000000d0e00820b */ /* 0x000fc80003f2e000 */
[----:B------:R-:W-:-:S05]  /*03e0*/  @!P0 FSEL R13, R14, R13, !P1 ;  /* 0x0000000d0e0d8208 */ /* 0x000fca0004800000 */
[----:B------:R-:W-:Y:S01]  /*03f0*/  STG.E desc[UR6][R2.64], R13 ;  /* 0x0000000d02007986 */ /* 0x000fe2000c101906 */
[----:B------:R-:W-:Y:S05]  /*0400*/  EXIT ;  /* 0x000000000000794d */ /* 0x000fea0003800000 */
.L_x_22:
        /* <DEDUP_REMOVED lines=15> */
.L_x_47:


//--------------------- .text._Z16seamsScoreKernelPiS_iii --------------------------
	.section	.text._Z16seamsScoreKernelPiS_iii,"ax",@progbits
	.align	128
        .global         _Z16seamsScoreKernelPiS_iii
        .type           _Z16seamsScoreKernelPiS_iii,@function
        .size           _Z16seamsScoreKernelPiS_iii,(.L_x_48 - _Z16seamsScoreKernelPiS_iii)
        .other          _Z16seamsScoreKernelPiS_iii,@"STO_CUDA_ENTRY STV_DEFAULT"
_Z16seamsScoreKernelPiS_iii:
.text._Z16seamsScoreKernelPiS_iii:
[----:B------:R-:W-:Y:S01]  /*0000*/  LDC R1, c[0x0][0x37c] ;  /* 0x0000df00ff017b82 */ /* 0x000fe20000000800 */
[----:B------:R-:W0:Y:S07]  /*0010*/  S2R R6, SR_TID.X ;  /* 0x0000000000067919 */ /* 0x000e2e0000002100 */
[----:B------:R-:W1:Y:S01]  /*0020*/  S2UR UR4, SR_CTAID.X ;  /* 0x00000000000479c3 */ /* 0x000e620000002500 */
[----:B------:R-:W2:Y:S01]  /*0030*/  LDCU UR5, c[0x0][0x390] ;  /* 0x00007200ff0577ac */ /* 0x000ea20008000800 */
[----:B------:R-:W3:Y:S06]  /*0040*/  LDCU.64 UR6, c[0x0][0x358] ;  /* 0x00006b00ff0677ac */ /* 0x000eec0008000a00 */
[----:B------:R-:W4:Y:S08]  /*0050*/  LDC R11, c[0x0][0x360] ;  /* 0x0000d800ff0b7b82 */ /* 0x000f300000000800 */
[----:B------:R-:W5:Y:S01]  /*0060*/  LDC R13, c[0x0][0x398] ;  /* 0x0000e600ff0d7b82 */ /* 0x000f620000000800 */
[----:B-1----:R-:W-:-:S07]  /*0070*/  UIADD3 UR4, UPT, UPT, UR4, -0x1, URZ ;  /* 0xffffffff04047890 */ /* 0x002fce000fffe0ff */
[----:B------:R-:W1:Y:S01]  /*0080*/  LDC.64 R2, c[0x0][0x380] ;  /* 0x0000e000ff027b82 */ /* 0x000e620000000a00 */
[----:B----4-:R-:W-:-:S07]  /*0090*/  SHF.R.U32.HI R9, RZ, 0x1, R11 ;  /* 0x00000001ff097819 */ /* 0x010fce000001160b */
[----:B------:R-:W4:Y:S01]  /*00a0*/  LDC.64 R4, c[0x0][0x388] ;  /* 0x0000e200ff047b82 */ /* 0x000f220000000a00 */
[----:B0-----:R-:W-:-:S07]  /*00b0*/  IMAD R7, R9, UR4, R6 ;  /* 0x0000000409077c24 */ /* 0x001fce000f8e0206 */
[----:B------:R-:W0:Y:S01]  /*00c0*/  LDC R15, c[0x0][0x394] ;  /* 0x0000e500ff0f7b82 */ /* 0x000e220000000800 */
[----:B--2---:R-:W-:-:S04]  /*00d0*/  ISETP.GE.AND P0, PT, R7, UR5, PT ;  /* 0x0000000507007c0c */ /* 0x004fc8000bf06270 */
[----:B------:R-:W-:-:S04]  /*00e0*/  ISETP.LT.OR P0, PT, R7, RZ, P0 ;  /* 0x000000ff0700720c */ /* 0x000fc80000701670 */
[----:B-----5:R-:W-:-:S13]  /*00f0*/  ISETP.NE.OR P0, PT, R13, RZ, P0 ;  /* 0x000000ff0d00720c */ /* 0x020fda0000705670 */
[----:B-1----:R-:W-:-:S06]  /*0100*/  @!P0 IMAD.WIDE.U32 R2, R7, 0x4, R2 ;  /* 0x0000000407028825 */ /* 0x002fcc00078e0002 */
[----:B---3--:R-:W2:Y:S01]  /*0110*/  @!P0 LDG.E R3, desc[UR6][R2.64] ;  /* 0x0000000602038981 */ /* 0x008ea2000c1e1900 */
[----:B------:R-:W-:Y:S01]  /*0120*/  ISETP.NE.AND P1, PT, R13, RZ, PT ;  /* 0x000000ff0d00720c */ /* 0x000fe20003f25270 */
[----:B----4-:R-:W-:-:S03]  /*0130*/  @!P0 IMAD.WIDE.U32 R4, R7, 0x4, R4 ;  /* 0x0000000407048825 */ /* 0x010fc600078e0004 */
[----:B------:R-:W-:-:S05]  /*0140*/  SEL R0, RZ, 0x1, P1 ;  /* 0x00000001ff007807 */ /* 0x000fca0000800000 */
[----:B------:R-:W-:-:S05]  /*0150*/  IMAD.IADD R12, R0, 0x1, R13 ;  /* 0x00000001000c7824 */ /* 0x000fca00078e020d */
[----:B0-----:R-:W-:-:S04]  /*0160*/  ISETP.GE.AND P1, PT, R12, R15, PT ;  /* 0x0000000f0c00720c */ /* 0x001fc80003f26270 */
[----:B------:R-:W-:Y:S01]  /*0170*/  ISETP.LE.U32.OR P1, PT, R9, R0, P1 ;  /* 0x000000000900720c */ /* 0x000fe20000f23470 */
[----:B--2---:R0:W-:Y:S01]  /*0180*/  @!P0 STG.E desc[UR6][R4.64], R3 ;  /* 0x0000000304008986 */ /* 0x0041e2000c101906 */
[----:B------:R-:W-:Y:S11]  /*0190*/  BAR.SYNC.DEFER_BLOCKING 0x0 ;  /* 0x0000000000007b1d */ /* 0x000ff60000010000 */
[----:B------:R-:W-:Y:S05]  /*01a0*/  @P1 EXIT ;  /* 0x000000000000194d */ /* 0x000fea0003800000 */
[----:B0-----:R-:W-:Y:S01]  /*01b0*/  LOP3.LUT R3, RZ, R13, RZ, 0x33, !PT ;  /* 0x0000000dff037212 */ /* 0x001fe200078e33ff */
[----:B------:R-:W-:Y:S01]  /*01c0*/  UIADD3 UR5, UPT, UPT, UR5, -0x1, URZ ;  /* 0xffffffff05057890 */ /* 0x000fe2000fffe0ff */
[----:B------:R-:W-:Y:S02]  /*01d0*/  LOP3.LUT R2, RZ, R0, RZ, 0x33, !PT ;  /* 0x00000000ff027212 */ /* 0x000fe400078e33ff */
[----:B------:R-:W-:-:S04]  /*01e0*/  IADD3 R8, PT, PT, -R0, R15, R3 ;  /* 0x0000000f00087210 */ /* 0x000fc80007ffe103 */
[----:B------:R-:W-:-:S04]  /*01f0*/  VIADDMNMX.U32 R8, R9, R2, R8, PT ;  /* 0x0000000209087246 */ /* 0x000fc80003800008 */
[----:B------:R-:W-:-:S04]  /*0200*/  LOP3.LUT R2, R8, 0x3, RZ, 0xc0, !PT ;  /* 0x0000000308027812 */ /* 0x000fc800078ec0ff */
[----:B------:R-:W-:-:S13]  /*0210*/  ISETP.NE.AND P0, PT, R2, 0x3, PT ;  /* 0x000000030200780c */ /* 0x000fda0003f05270 */
[----:B------:R-:W-:Y:S05]  /*0220*/  @!P0 BRA `(.L_x_23) ;  /* 0x0000000000a08947 */ /* 0x000fea0003800000 */
[----:B------:R-:W0:Y:S01]  /*0230*/  LDC R17, c[0x0][0x398] ;  /* 0x0000e600ff117b82 */ /* 0x000e220000000800 */
[----:B------:R-:W-:Y:S01]  /*0240*/  VIADD R10, R8, 0x1 ;  /* 0x00000001080a7836 */ /* 0x000fe20000000000 */
[----:B------:R-:W1:Y:S04]  /*0250*/  LDCU UR8, c[0x0][0x390] ;  /* 0x00007200ff0877ac */ /* 0x000e680008000800 */
[----:B------:R-:W-:Y:S01]  /*0260*/  LOP3.LUT R10, R10, 0x3, RZ, 0xc0, !PT ;  /* 0x000000030a0a7812 */ /* 0x000fe200078ec0ff */
[----:B------:R-:W-:Y:S01]  /*0270*/  UMOV UR4, URZ ;  /* 0x000000ff00047c82 */ /* 0x000fe20008000000 */
[----:B------:R-:W2:Y:S08]  /*0280*/  LDC.64 R2, c[0x0][0x388] ;  /* 0x0000e200ff027b82 */ /* 0x000eb00000000a00 */
[----:B------:R-:W3:Y:S02]  /*0290*/  LDC.64 R4, c[0x0][0x380] ;  /* 0x0000e000ff047b82 */ /* 0x000ee40000000a00 */
.L_x_26:
[----:B------:R-:W-:Y:S01]  /*02a0*/  IMAD R13, R0, -0x2, R11 ;  /* 0xfffffffe000d7824 */ /* 0x000fe200078e020b */
[----:B------:R-:W-:Y:S04]  /*02b0*/  BSSY.RECONVERGENT B0, `(.L_x_24) ;  /* 0x0000019000007945 */ /* 0x000fe80003800200 */
[----:B------:R-:W-:-:S13]  /*02c0*/  ISETP.GE.U32.AND P0, PT, R6, R13, PT ;  /* 0x0000000d0600720c */ /* 0x000fda0003f06070 */
[----:B----4-:R-:W-:Y:S05]  /*02d0*/  @P0 BRA `(.L_x_25) ;  /* 0x0000000000580947 */ /* 0x010fea0003800000 */
[----:B------:R-:W-:-:S05]  /*02e0*/  IMAD.IADD R14, R7, 0x1, R0 ;  /* 0x00000001070e7824 */ /* 0x000fca00078e0200 */
[----:B-1----:R-:W-:-:S04]  /*02f0*/  ISETP.GE.AND P0, PT, R14, UR8, PT ;  /* 0x000000080e007c0c */ /* 0x002fc8000bf06270 */
[----:B------:R-:W-:-:S13]  /*0300*/  ISETP.LT.OR P0, PT, R14, RZ, P0 ;  /* 0x000000ff0e00720c */ /* 0x000fda0000701670 */
[----:B------:R-:W-:Y:S05]  /*0310*/  @P0 BRA `(.L_x_25) ;  /* 0x0000000000480947 */ /* 0x000fea0003800000 */
[----:B------:R-:W1:Y:S02]  /*0320*/  LDC.64 R18, c[0x4][RZ] ;  /* 0x01000000ff127b82 */ /* 0x000e640000000a00 */
[----:B-1----:R-:W4:Y:S01]  /*0330*/  LDG.E R19, desc[UR6][R18.64] ;  /* 0x0000000612137981 */ /* 0x002f22000c1e1900 */
[C---:B------:R-:W-:Y:S02]  /*0340*/  ISETP.NE.AND P0, PT, R14.reuse, RZ, PT ;  /* 0x000000ff0e00720c */ /* 0x040fe40003f05270 */
[----:B------:R-:W-:Y:S01]  /*0350*/  ISETP.GE.AND P1, PT, R14, UR5, PT ;  /* 0x000000050e007c0c */ /* 0x000fe2000bf26270 */
[----:B----4-:R-:W-:-:S05]  /*0360*/  IMAD R15, R19, R12, RZ ;  /* 0x0000000c130f7224 */ /* 0x010fca00078e02ff */
[C---:B------:R-:W-:Y:S01]  /*0370*/  IADD3 R13, PT, PT, R14.reuse, R15, -R19 ;  /* 0x0000000f0e0d7210 */ /* 0x040fe20007ffe813 */
[----:B------:R-:W-:-:S04]  /*0380*/  IMAD.IADD R15, R14, 0x1, R15 ;  /* 0x000000010e0f7824 */ /* 0x000fc800078e020f */
[----:B--2---:R-:W-:-:S05]  /*0390*/  IMAD.WIDE R12, R13, 0x4, R2 ;  /* 0x000000040d0c7825 */ /* 0x004fca00078e0202 */
[----:B------:R-:W2:Y:S01]  /*03a0*/  LDG.E R16, desc[UR6][R12.64] ;  /* 0x000000060c107981 */ /* 0x000ea2000c1e1900 */
[----:B---3--:R-:W-:-:S03]  /*03b0*/  IMAD.WIDE R14, R15, 0x4, R4 ;  /* 0x000000040f0e7825 */ /* 0x008fc600078e0204 */
[----:B------:R-:W2:Y:S04]  /*03c0*/  @P0 LDG.E R21, desc[UR6][R12.64+-0x4] ;  /* 0xfffffc060c150981 */ /* 0x000ea8000c1e1900 */
[----:B------:R-:W3:Y:S04]  /*03d0*/  @!P1 LDG.E R23, desc[UR6][R12.64+0x4] ;  /* 0x000004060c179981 */ /* 0x000ee8000c1e1900 */
[----:B------:R-:W4:Y:S01]  /*03e0*/  LDG.E R15, desc[UR6][R14.64] ;  /* 0x000000060e0f7981 */ /* 0x000f22000c1e1900 */
[----:B------:R-:W-:Y:S01]  /*03f0*/  IMAD.WIDE R18, R19, 0x4, R12 ;  /* 0x0000000413127825 */ /* 0x000fe200078e020c */
[----:B--2---:R-:W-:-:S04]  /*0400*/  @P0 VIMNMX R16, PT, PT, R16, R21, PT ;  /* 0x0000001510100248 */ /* 0x004fc80003fe0100 */
[----:B---3--:R-:W-:-:S05]  /*0410*/  @!P1 VIMNMX R16, PT, PT, R16, R23, PT ;  /* 0x0000001710109248 */ /* 0x008fca0003fe0100 */
[----:B----4-:R-:W-:-:S05]  /*0420*/  IMAD.IADD R21, R15, 0x1, R16 ;  /* 0x000000010f157824 */ /* 0x010fca00078e0210 */
[----:B------:R4:W-:Y:S02]  /*0430*/  STG.E desc[UR6][R18.64], R21 ;  /* 0x0000001512007986 */ /* 0x0009e4000c101906 */
.L_x_25:
[----:B-1----:R-:W-:Y:S05]  /*0440*/  BSYNC.RECONVERGENT B0 ;  /* 0x0000000000007941 */ /* 0x002fea0003800200 */
.L_x_24:
[----:B------:R-:W-:Y:S01]  /*0450*/  UIADD3 UR4, UPT, UPT, UR4, 0x1, URZ ;  /* 0x0000000104047890 */ /* 0x000fe2000fffe0ff */
[----:B------:R-:W-:Y:S01]  /*0460*/  VIADD R0, R0, 0x1 ;  /* 0x0000000100007836 */ /* 0x000fe20000000000 */
[----:B------:R-:W-:Y:S03]  /*0470*/  BAR.SYNC.DEFER_BLOCKING 0x0 ;  /* 0x0000000000007b1d */ /* 0x000fe60000010000 */
[----:B0-----:R-:W-:Y:S01]  /*0480*/  IMAD.IADD R12, R0, 0x1, R17 ;  /* 0x00000001000c7824 */ /* 0x001fe200078e0211 */
[----:B------:R-:W-:-:S13]  /*0490*/  ISETP.NE.AND P0, PT, R10, UR4, PT ;  /* 0x000000040a007c0c */ /* 0x000fda000bf05270 */
[----:B------:R-:W-:Y:S05]  /*04a0*/  @P0 BRA `(.L_x_26) ;  /* 0xfffffffc007c0947 */ /* 0x000fea000383ffff */
.L_x_23:
[----:B------:R-:W-:-:S13]  /*04b0*/  ISETP.GE.U32.AND P0, PT, R8, 0x3, PT ;  /* 0x000000030800780c */ /* 0x000fda0003f06070 */
[----:B------:R-:W-:Y:S05]  /*04c0*/  @!P0 EXIT ;  /* 0x000000000000894d */ /* 0x000fea0003800000 */
[----:B------:R-:W0:Y:S01]  /*04d0*/  LDC R13, c[0x0][0x398] ;  /* 0x0000e600ff0d7b82 */ /* 0x000e220000000800 */
[----:B------:R-:W-:Y:S01]  /*04e0*/  SHF.R.S32.HI R15, RZ, 0x1f, R7 ;  /* 0x0000001fff0f7819 */ /* 0x000fe20000011407 */
[----:B------:R-:W1:Y:S01]  /*04f0*/  LDCU UR4, c[0x0][0x390] ;  /* 0x00007200ff0477ac */ /* 0x000e620008000800 */
[----:B------:R-:W0:Y:S05]  /*0500*/  LDCU UR12, c[0x0][0x394] ;  /* 0x00007280ff0c77ac */ /* 0x000e2a0008000800 */
[----:B---3--:R-:W3:Y:S01]  /*0510*/  LDC.64 R4, c[0x0][0x388] ;  /* 0x0000e200ff047b82 */ /* 0x008ee20000000a00 */
[----:B------:R-:W0:Y:S01]  /*0520*/  LDCU.64 UR8, c[0x0][0x388] ;  /* 0x00007100ff0877ac */ /* 0x000e220008000a00 */
[----:B------:R-:W0:Y:S06]  /*0530*/  LDCU.64 UR10, c[0x0][0x380] ;  /* 0x00007000ff0a77ac */ /* 0x000e2c0008000a00 */
[----:B--2---:R-:W2:Y:S02]  /*0540*/  LDC.64 R2, c[0x0][0x380] ;  /* 0x0000e000ff027b82 */ /* 0x004ea40000000a00 */
.L_x_35:
[C-C-:B------:R-:W-:Y:S01]  /*0550*/  IMAD R17, R0.reuse, -0x2, R11.reuse ;  /* 0xfffffffe00117824 */ /* 0x140fe200078e020b */
[----:B------:R-:W-:Y:S01]  /*0560*/  BSSY.RECONVERGENT B0, `(.L_x_27) ;  /* 0x000001f000007945 */ /* 0x000fe20003800200 */
[C---:B------:R-:W-:Y:S02]  /*0570*/  VIADD R14, R0.reuse, 0x1 ;  /* 0x00000001000e7836 */ /* 0x040fe40000000000 */
[----:B------:R-:W-:Y:S01]  /*0580*/  VIADD R10, R0, 0x2 ;  /* 0x00000002000a7836 */ /* 0x000fe20000000000 */
[----:B------:R-:W-:Y:S01]  /*0590*/  ISETP.GE.U32.AND P0, PT, R6, R17, PT ;  /* 0x000000110600720c */ /* 0x000fe20003f06070 */
[--C-:B0---4-:R-:W-:Y:S02]  /*05a0*/  IMAD R19, R14, -0x2, R11.reuse ;  /* 0xfffffffe0e137824 */ /* 0x111fe400078e020b */
[----:B-1----:R-:W-:-:S03]  /*05b0*/  IMAD R21, R10, -0x2, R11 ;  /* 0xfffffffe0a157824 */ /* 0x002fc600078e020b */
[C---:B------:R-:W-:Y:S02]  /*05c0*/  ISETP.GE.U32.AND P2, PT, R6.reuse, R19, PT ;  /* 0x000000130600720c */ /* 0x040fe40003f46070 */
[----:B------:R-:W-:-:S05]  /*05d0*/  ISETP.GE.U32.AND P1, PT, R6, R21, PT ;  /* 0x000000150600720c */ /* 0x000fca0003f26070 */
[----:B------:R-:W-:Y:S08]  /*05e0*/  @P0 BRA `(.L_x_28) ;  /* 0x0000000000580947 */ /* 0x000ff00003800000 */
        /* <DEDUP_REMOVED lines=11> */
[----:B---3--:R-:W-:-:S05]  /*06a0*/  IMAD.WIDE R16, R17, 0x4, R4 ;  /* 0x0000000411107825 */ /* 0x008fca00078e0204 */
[----:B------:R-:W3:Y:S01]  /*06b0*/  LDG.E R8, desc[UR6][R16.64] ;  /* 0x0000000610087981 */ /* 0x000ee2000c1e1900 */
[----:B--2---:R-:W-:-:S03]  /*06c0*/  IMAD.WIDE R18, R19, 0x4, R2 ;  /* 0x0000000413127825 */ /* 0x004fc600078e0202 */
[----:B------:R-:W3:Y:S04]  /*06d0*/  @P0 LDG.E R23, desc[UR6][R16.64+-0x4] ;  /* 0xfffffc0610170981 */ /* 0x000ee8000c1e1900 */
[----:B------:R-:W2:Y:S04]  /*06e0*/  @!P3 LDG.E R25, desc[UR6][R16.64+0x4] ;  /* 0x000004061019b981 */ /* 0x000ea8000c1e1900 */
[----:B------:R-:W4:Y:S01]  /*06f0*/  LDG.E R19, desc[UR6][R18.64] ;  /* 0x0000000612137981 */ /* 0x000f22000c1e1900 */
[----:B------:R-:W-:Y:S01]  /*0700*/  IMAD.WIDE R20, R21, 0x4, R16 ;  /* 0x0000000415147825 */ /* 0x000fe200078e0210 */
[----:B---3--:R-:W-:-:S04]  /*0710*/  @P0 VIMNMX R8, PT, PT, R8, R23, PT ;  /* 0x0000001708080248 */ /* 0x008fc80003fe0100 */
[----:B--2---:R-:W-:-:S05]  /*0720*/  @!P3 VIMNMX R8, PT, PT, R8, R25, PT ;  /* 0x000000190808b248 */ /* 0x004fca0003fe0100 */
[----:B----4-:R-:W-:-:S05]  /*0730*/  IMAD.IADD R23, R19, 0x1, R8 ;  /* 0x0000000113177824 */ /* 0x010fca00078e0208 */
[----:B------:R4:W-:Y:S02]  /*0740*/  STG.E desc[UR6][R20.64], R23 ;  /* 0x0000001714007986 */ /* 0x0009e4000c101906 */
.L_x_28:
[----:B01----:R-:W-:Y:S05]  /*0750*/  BSYNC.RECONVERGENT B0 ;  /* 0x0000000000007941 */ /* 0x003fea0003800200 */
.L_x_27:
[----:B------:R-:W-:Y:S01]  /*0760*/  BAR.SYNC.DEFER_BLOCKING 0x0 ;  /* 0x0000000000007b1d */ /* 0x000fe20000010000 */
[----:B------:R-:W-:-:S05]  /*0770*/  IMAD.IADD R8, R14, 0x1, R13 ;  /* 0x000000010e087824 */ /* 0x000fca00078e020d */
[----:B------:R-:W-:Y:S04]  /*0780*/  BSSY.RECONVERGENT B0, `(.L_x_29) ;  /* 0x0000023000007945 */ /* 0x000fe80003800200 */
[----:B------:R-:W-:Y:S05]  /*0790*/  @P2 BRA `(.L_x_30) ;  /* 0x0000000000842947 */ /* 0x000fea0003800000 */
[----:B----4-:R-:W-:-:S05]  /*07a0*/  IMAD.IADD R20, R7, 0x1, R14 ;  /* 0x0000000107147824 */ /* 0x010fca00078e020e */
[----:B------:R-:W-:-:S04]  /*07b0*/  ISETP.GE.AND P0, PT, R20, UR4, PT ;  /* 0x0000000414007c0c */ /* 0x000fc8000bf06270 */
[----:B------:R-:W-:-:S13]  /*07c0*/  ISETP.LT.OR P0, PT, R20, RZ, P0 ;  /* 0x000000ff1400720c */ /* 0x000fda0000701670 */
[----:B------:R-:W-:Y:S05]  /*07d0*/  @P0 BRA `(.L_x_30) ;  /* 0x0000000000740947 */ /* 0x000fea0003800000 */
[----:B------:R-:W0:Y:S02]  /*07e0*/  LDC.64 R16, c[0x4][RZ] ;  /* 0x01000000ff107b82 */ /* 0x000e240000000a00 */
[----:B0-----:R-:W4:Y:S01]  /*07f0*/  LDG.E R17, desc[UR6][R16.64] ;  /* 0x0000000610117981 */ /* 0x001f22000c1e1900 */
[----:B------:R-:W-:Y:S01]  /*0800*/  IMAD.IADD R12, R0, 0x1, R13 ;  /* 0x00000001000c7824 */ /* 0x000fe200078e020d */
[----:B------:R-:W-:Y:S02]  /*0810*/  IADD3 R21, P0, PT, R7, R0, RZ ;  /* 0x0000000007157210 */ /* 0x000fe40007f1e0ff */
[----:B------:R-:W-:Y:S02]  /*0820*/  ISETP.NE.AND P2, PT, R20, RZ, PT ;  /* 0x000000ff1400720c */ /* 0x000fe40003f45270 */
[----:B------:R-:W-:Y:S01]  /*0830*/  LEA.HI.X.SX32 R23, R0, R15, 0x1, P0 ;  /* 0x0000000f00177211 */ /* 0x000fe200000f0eff */
[----:B----4-:R-:W-:Y:S02]  /*0840*/  IMAD R12, R17, R12, RZ ;  /* 0x0000000c110c7224 */ /* 0x010fe400078e02ff */
[----:B------:R-:W-:-:S03]  /*0850*/  IMAD R14, R8, R17, RZ ;  /* 0x00000011080e7224 */ /* 0x000fc600078e02ff */
[-C--:B------:R-:W-:Y:S02]  /*0860*/  IADD3 R19, P3, PT, R12, R21.reuse, RZ ;  /* 0x000000150c137210 */ /* 0x080fe40007f7e0ff */
[----:B------:R-:W-:Y:S02]  /*0870*/  IADD3 R21, P0, PT, R14, R21, RZ ;  /* 0x000000150e157210 */ /* 0x000fe40007f1e0ff */
[-C--:B------:R-:W-:Y:S02]  /*0880*/  LEA.HI.X.SX32 R12, R12, R23.reuse, 0x1, P3 ;  /* 0x000000170c0c7211 */ /* 0x080fe400018f0eff */
[----:B------:R-:W-:Y:S02]  /*0890*/  LEA R18, P4, R19, UR8, 0x2 ;  /* 0x0000000813127c11 */ /* 0x000fe4000f8810ff */
[----:B------:R-:W-:Y:S01]  /*08a0*/  ISETP.GE.AND P3, PT, R20, UR5, PT ;  /* 0x0000000514007c0c */ /* 0x000fe2000bf66270 */
[----:B------:R-:W-:Y:S01]  /*08b0*/  IMAD.SHL.U32 R20, R21, 0x4, RZ ;  /* 0x0000000415147824 */ /* 0x000fe200078e00ff */
[----:B------:R-:W-:-:S02]  /*08c0*/  LEA.HI.X.SX32 R14, R14, R23, 0x1, P0 ;  /* 0x000000170e0e7211 */ /* 0x000fc400000f0eff */
[----:B------:R-:W-:Y:S02]  /*08d0*/  LEA.HI.X R19, R19, UR9, R12, 0x2, P4 ;  /* 0x0000000913137c11 */ /* 0x000fe4000a0f140c */
[----:B------:R-:W-:Y:S02]  /*08e0*/  SHF.L.U64.HI R14, R21, 0x2, R14 ;  /* 0x00000002150e7819 */ /* 0x000fe4000001020e */
[----:B------:R-:W-:Y:S01]  /*08f0*/  IADD3 R16, P0, PT, R20, UR10, RZ ;  /* 0x0000000a14107c10 */ /* 0x000fe2000ff1e0ff */
[----:B------:R-:W4:Y:S04]  /*0900*/  LDG.E R12, desc[UR6][R18.64+0x4] ;  /* 0x00000406120c7981 */ /* 0x000f28000c1e1900 */
[----:B------:R-:W4:Y:S01]  /*0910*/  @P2 LDG.E R21, desc[UR6][R18.64] ;  /* 0x0000000612152981 */ /* 0x000f22000c1e1900 */
[----:B------:R-:W-:-:S03]  /*0920*/  IADD3.X R17, PT, PT, R14, UR11, RZ, P0, !PT ;  /* 0x0000000b0e117c10 */ /* 0x000fc600087fe4ff */
[----:B------:R-:W5:Y:S04]  /*0930*/  @!P3 LDG.E R23, desc[UR6][R18.64+0x8] ;  /* 0x000008061217b981 */ /* 0x000f68000c1e1900 */
[----:B------:R-:W2:Y:S01]  /*0940*/  LDG.E R17, desc[UR6][R16.64+0x4] ;  /* 0x0000040610117981 */ /* 0x000ea2000c1e1900 */
[----:B------:R-:W-:Y:S02]  /*0950*/  IADD3 R20, P0, PT, R20, UR8, RZ ;  /* 0x0000000814147c10 */ /* 0x000fe4000ff1e0ff */
[----:B----4-:R-:W-:Y:S02]  /*0960*/  @P2 VIMNMX R12, PT, PT, R12, R21, PT ;  /* 0x000000150c0c2248 */ /* 0x010fe40003fe0100 */
[----:B------:R-:W-:Y:S02]  /*0970*/  IADD3.X R21, PT, PT, R14, UR9, RZ, P0, !PT ;  /* 0x000000090e157c10 */ /* 0x000fe400087fe4ff */
[----:B-----5:R-:W-:-:S05]  /*0980*/  @!P3 VIMNMX R12, PT, PT, R12, R23, PT ;  /* 0x000000170c0cb248 */ /* 0x020fca0003fe0100 */
[----:B--2---:R-:W-:-:S05]  /*0990*/  IMAD.IADD R23, R17, 0x1, R12 ;  /* 0x0000000111177824 */ /* 0x004fca00078e020c */
[----:B------:R0:W-:Y:S02]  /*09a0*/  STG.E desc[UR6][R20.64+0x4], R23 ;  /* 0x0000041714007986 */ /* 0x0001e4000c101906 */
.L_x_30:
[----:B------:R-:W-:Y:S05]  /*09b0*/  BSYNC.RECONVERGENT B0 ;  /* 0x0000000000007941 */ /* 0x000fea0003800200 */
.L_x_29:
[----:B------:R-:W-:Y:S06]  /*09c0*/  BAR.SYNC.DEFER_BLOCKING 0x0 ;  /* 0x0000000000007b1d */ /* 0x000fec0000010000 */
[----:B------:R-:W-:Y:S04]  /*09d0*/  BSSY.RECONVERGENT B0, `(.L_x_31) ;  /* 0x0000022000007945 */ /* 0x000fe80003800200 */
[----:B------:R-:W-:Y:S05]  /*09e0*/  @P1 BRA `(.L_x_32) ;  /* 0x0000000000801947 */ /* 0x000fea0003800000 */
[----:B0---4-:R-:W-:-:S05]  /*09f0*/  IMAD.IADD R20, R7, 0x1, R10 ;  /* 0x0000000107147824 */ /* 0x011fca00078e020a */
[----:B------:R-:W-:-:S04]  /*0a00*/  ISETP.GE.AND P0, PT, R20, UR4, PT ;  /* 0x0000000414007c0c */ /* 0x000fc8000bf06270 */
[----:B------:R-:W-:-:S13]  /*0a10*/  ISETP.LT.OR P0, PT, R20, RZ, P0 ;  /* 0x000000ff1400720c */ /* 0x000fda0000701670 */
[----:B------:R-:W-:Y:S05]  /*0a20*/  @P0 BRA `(.L_x_32) ;  /* 0x0000000000700947 */ /* 0x000fea0003800000 */
[----:B------:R-:W0:Y:S02]  /*0a30*/  LDC.64 R16, c[0x4][RZ] ;  /* 0x01000000ff107b82 */ /* 0x000e240000000a00 */
[----:B0-----:R-:W4:Y:S01]  /*0a40*/  LDG.E R17, desc[UR6][R16.64] ;  /* 0x0000000610117981 */ /* 0x001f22000c1e1900 */
[----:B------:R-:W-:-:S04]  /*0a50*/  IADD3 R21, P0, PT, R7, R0, RZ ;  /* 0x0000000007157210 */ /* 0x000fc80007f1e0ff */
[----:B------:R-:W-:Y:S02]  /*0a60*/  LEA.HI.X.SX32 R23, R0, R15, 0x1, P0 ;  /* 0x0000000f00177211 */ /* 0x000fe400000f0eff */
[----:B------:R-:W-:Y:S01]  /*0a70*/  ISETP.NE.AND P0, PT, R20, RZ, PT ;  /* 0x000000ff1400720c */ /* 0x000fe20003f05270 */
[CC--:B----4-:R-:W-:Y:S02]  /*0a80*/  IMAD R10, R8.reuse, R17.reuse, RZ ;  /* 0x00000011080a7224 */ /* 0x0d0fe400078e02ff */
[----:B------:R-:W-:-:S03]  /*0a90*/  IMAD R12, R8, R17, R17 ;  /* 0x00000011080c7224 */ /* 0x000fc600078e0211 */
        /* <DEDUP_REMOVED lines=15> */
[----:B----4-:R-:W-:Y:S02]  /*0b90*/  @P0 VIMNMX R10, PT, PT, R10, R21, PT ;  /* 0x000000150a0a0248 */ /* 0x010fe40003fe0100 */
[----:B------:R-:W-:Y:S02]  /*0ba0*/  IADD3 R20, P0, PT, R20, UR8, RZ ;  /* 0x0000000814147c10 */ /* 0x000fe4000ff1e0ff */
[----:B-----5:R-:W-:Y:S02]  /*0bb0*/  @!P1 VIMNMX R10, PT, PT, R10, R23, PT ;  /* 0x000000170a0a9248 */ /* 0x020fe40003fe0100 */
[----:B------:R-:W-:-:S03]  /*0bc0*/  IADD3.X R21, PT, PT, R12, UR9, RZ, P0, !PT ;  /* 0x000000090c157c10 */ /* 0x000fc600087fe4ff */
[----:B--2---:R-:W-:-:S05]  /*0bd0*/  IMAD.IADD R23, R17, 0x1, R10 ;  /* 0x0000000111177824 */ /* 0x004fca00078e020a */
[----:B------:R1:W-:Y:S02]  /*0be0*/  STG.E desc[UR6][R20.64+0x8], R23 ;  /* 0x0000081714007986 */ /* 0x0003e4000c101906 */
.L_x_32:
[----:B------:R-:W-:Y:S05]  /*0bf0*/  BSYNC.RECONVERGENT B0 ;  /* 0x0000000000007941 */ /* 0x000fea0003800200 */
.L_x_31:
[----:B------:R-:W-:Y:S01]  /*0c00*/  VIADD R10, R0, 0x3 ;  /* 0x00000003000a7836 */ /* 0x000fe20000000000 */
[----:B------:R-:W-:Y:S03]  /*0c10*/  BAR.SYNC.DEFER_BLOCKING 0x0 ;  /* 0x0000000000007b1d */ /* 0x000fe60000010000 */
[----:B------:R-:W-:-:S03]  /*0c20*/  IMAD R17, R10, -0x2, R11 ;  /* 0xfffffffe0a117824 */ /* 0x000fc600078e020b */
[----:B------:R-:W-:Y:S02]  /*0c30*/  BSSY.RECONVERGENT B0, `(.L_x_33) ;  /* 0x0000024000007945 */ /* 0x000fe40003800200 */
[----:B------:R-:W-:-:S13]  /*0c40*/  ISETP.GE.U32.AND P0, PT, R6, R17, PT ;  /* 0x000000110600720c */ /* 0x000fda0003f06070 */
[----:B------:R-:W-:Y:S05]  /*0c50*/  @P0 BRA `(.L_x_34) ;  /* 0x0000000000840947 */ /* 0x000fea0003800000 */
[----:B------:R-:W-:-:S05]  /*0c60*/  IMAD.IADD R18, R7, 0x1, R10 ;  /* 0x0000000107127824 */ /* 0x000fca00078e020a */
[----:B------:R-:W-:-:S04]  /*0c70*/  ISETP.GE.AND P0, PT, R18, UR4, PT ;  /* 0x0000000412007c0c */ /* 0x000fc8000bf06270 */
[----:B------:R-:W-:-:S13]  /*0c80*/  ISETP.LT.OR P0, PT, R18, RZ, P0 ;  /* 0x000000ff1200720c */ /* 0x000fda0000701670 */
[----:B------:R-:W-:Y:S05]  /*0c90*/  @P0 BRA `(.L_x_34) ;  /* 0x0000000000740947 */ /* 0x000fea0003800000 */
[----:B------:R-:W5:Y:S02]  /*0ca0*/  LDC.64 R16, c[0x4][RZ] ;  /* 0x01000000ff107b82 */ /* 0x000f640000000a00 */
[----:B-----5:R-:W0:Y:S01]  /*0cb0*/  LDG.E R16, desc[UR6][R16.64] ;  /* 0x0000000610107981 */ /* 0x020e22000c1e1900 */
[----:B------:R-:W-:Y:S01]  /*0cc0*/  VIADD R19, R8, 0x2 ;  /* 0x0000000208137836 */ /* 0x000fe20000000000 */
[----:B------:R-:W-:-:S04]  /*0cd0*/  IADD3 R12, P0, PT, R7, R0, RZ ;  /* 0x00000000070c7210 */ /* 0x000fc80007f1e0ff */
[----:B------:R-:W-:Y:S02]  /*0ce0*/  LEA.HI.X.SX32 R22, R0, R15, 0x1, P0 ;  /* 0x0000000f00167211 */ /* 0x000fe400000f0eff */
[----:B------:R-:W-:Y:S01]  /*0cf0*/  ISETP.NE.AND P0, PT, R18, RZ, PT ;  /* 0x000000ff1200720c */ /* 0x000fe20003f05270 */
[----:B01--4-:R-:W-:-:S04]  /*0d00*/  IMAD R21, R16, R19, RZ ;  /* 0x0000001310157224 */ /* 0x013fc800078e02ff */
[----:B------:R-:W-:-:S05]  /*0d10*/  IMAD.IADD R10, R21, 0x1, -R16 ;  /* 0x00000001150a7824 */ /* 0x000fca00078e0a10 */
[CC--:B------:R-:W-:Y:S02]  /*0d20*/  IADD3 R14, P1, PT, R10.reuse, R12.reuse, RZ ;  /* 0x0000000c0a0e7210 */ /* 0x0c0fe40007f3e0ff */
[C---:B------:R-:W-:Y:S02]  /*0d30*/  IADD3 R12, P3, PT, R21.reuse, R12, RZ ;  /* 0x0000000c150c7210 */ /* 0x040fe40007f7e0ff */
        /* <DEDUP_REMOVED lines=19> */
.L_x_34:
[----:B------:R-:W-:Y:S05]  /*0e70*/  BSYNC.RECONVERGENT B0 ;  /* 0x0000000000007941 */ /* 0x000fea0003800200 */
.L_x_33:
[----:B------:R-:W-:Y:S01]  /*0e80*/  VIADD R0, R0, 0x4 ;  /* 0x0000000400007836 */ /* 0x000fe20000000000 */
[----:B------:R-:W-:Y:S01]  /*0e90*/  BAR.SYNC.DEFER_BLOCKING 0x0 ;  /* 0x0000000000007b1d */ /* 0x000fe20000010000 */
[----:B------:R-:W-:-:S03]  /*0ea0*/  VIADD R12, R8, 0x3 ;  /* 0x00000003080c7836 */ /* 0x000fc60000000000 */
[----:B------:R-:W-:Y:S02]  /*0eb0*/  ISETP.GE.U32.AND P0, PT, R0, R9, PT ;  /* 0x000000090000720c */ /* 0x000fe40003f06070 */
[----:B------:R-:W-:-:S13]  /*0ec0*/  ISETP.LT.AND P1, PT, R12, UR12, PT ;  /* 0x0000000c0c007c0c */ /* 0x000fda000bf21270 */
[----:B------:R-:W-:Y:S05]  /*0ed0*/  @!P0 BRA P1, `(.L_x_35) ;  /* 0xfffffff4009c8947 */ /* 0x000fea000083ffff */
[----:B------:R-:W-:Y:S05]  /*0ee0*/  EXIT ;  /* 0x000000000000794d */ /* 0x000fea0003800000 */
.L_x_36:
        /* <DEDUP_REMOVED lines=9> */
.L_x_48:


//--------------------- .text._Z13carvingKernelPiP6uchar3Phi --------------------------
	.section	.text._Z13carvingKernelPiP6uchar3Phi,"ax",@progbits
	.align	128
        .global         _Z13carvingKernelPiP6uchar3Phi
        .type           _Z13carvingKernelPiP6uchar3Phi,@function
        .size           _Z13carvingKernelPiP6uchar3Phi,(.L_x_49 - _Z13carvingKernelPiP6uchar3Phi)
        .other          _Z13carvingKernelPiP6uchar3Phi,@"STO_CUDA_ENTRY STV_DEFAULT"
_Z13carvingKernelPiP6uchar3Phi:
.text._Z13carvingKernelPiP6uchar3Phi:
[----:B------:R-:W-:Y:S01]  /*0000*/  LDC R1, c[0x0][0x37c] ;  /* 0x0000df00ff017b82 */ /* 0x000fe20000000800 */
[----:B------:R-:W0:Y:S07]  /*0010*/  S2R R7, SR_CTAID.X ;  /* 0x0000000000077919 */ /* 0x000e2e0000002500 */
[----:B------:R-:W0:Y:S01]  /*0020*/  LDC.64 R4, c[0x0][0x380] ;  /* 0x0000e000ff047b82 */ /* 0x000e220000000a00 */
[----:B------:R-:W1:Y:S07]  /*0030*/  LDCU.64 UR10, c[0x0][0x358] ;  /* 0x00006b00ff0a77ac */ /* 0x000e6e0008000a00 */
[----:B------:R-:W2:Y:S01]  /*0040*/  LDC R8, c[0x0][0x398] ;  /* 0x0000e600ff087b82 */ /* 0x000ea20000000800 */
[----:B0-----:R-:W-:-:S06]  /*0050*/  IMAD.WIDE.U32 R4, R7, 0x4, R4 ;  /* 0x0000000407047825 */ /* 0x001fcc00078e0004 */
[----:B-1----:R-:W3:Y:S01]  /*0060*/  LDG.E R5, desc[UR10][R4.64] ;  /* 0x0000000a04057981 */ /* 0x002ee2000c1e1900 */
[----:B------:R-:W0:Y:S01]  /*0070*/  LDC.64 R2, c[0x4][RZ] ;  /* 0x01000000ff027b82 */ /* 0x000e220000000a00 */
[----:B--2---:R-:W-:Y:S02]  /*0080*/  VIADD R0, R8, 0xffffffff ;  /* 0xffffffff08007836 */ /* 0x004fe40000000000 */
[----:B0-----:R0:W5:Y:S03]  /*0090*/  LDG.E R2, desc[UR10][R2.64] ;  /* 0x0000000a02027981 */ /* 0x001166000c1e1900 */
[----:B---3--:R-:W-:-:S13]  /*00a0*/  ISETP.GE.AND P0, PT, R5, R0, PT ;  /* 0x000000000500720c */ /* 0x008fda0003f06270 */
[----:B0-----:R-:W-:Y:S05]  /*00b0*/  @P0 EXIT ;  /* 0x000000000000094d */ /* 0x001fea0003800000 */
[----:B------:R-:W-:Y:S01]  /*00c0*/  LOP3.LUT R0, RZ, R5, RZ, 0x33, !PT ;  /* 0x00000005ff007212 */ /* 0x000fe200078e33ff */
[----:B------:R-:W0:Y:S01]  /*00d0*/  LDCU.64 UR8, c[0x0][0x388] ;  /* 0x00007100ff0877ac */ /* 0x000e220008000a00 */
[----:B------:R-:W-:-:S03]  /*00e0*/  IADD3 R3, PT, PT, -R5, -0x2, R8 ;  /* 0xfffffffe05037810 */ /* 0x000fc60007ffe108 */
[----:B------:R-:W-:Y:S01]  /*00f0*/  IMAD.IADD R0, R0, 0x1, R8 ;  /* 0x0000000100007824 */ /* 0x000fe200078e0208 */
[----:B------:R-:W1:Y:S01]  /*0100*/  LDCU.64 UR14, c[0x0][0x390] ;  /* 0x00007200ff0e77ac */ /* 0x000e620008000a00 */
[----:B------:R-:W-:-:S03]  /*0110*/  ISETP.GE.U32.AND P0, PT, R3, 0x3, PT ;  /* 0x000000030300780c */ /* 0x000fc60003f06070 */
[----:B------:R-:W-:Y:S01]  /*0120*/  LOP3.LUT P1, R4, R0, 0x3, RZ, 0xc0, !PT ;  /* 0x0000000300047812 */ /* 0x000fe2000782c0ff */
[----:B-----5:R-:W-:Y:S02]  /*0130*/  IMAD R0, R2, R7, RZ ;  /* 0x0000000702007224 */ /* 0x020fe400078e02ff */
[----:B------:R-:W-:-:S10]  /*0140*/  IMAD.MOV.U32 R7, RZ, RZ, R5 ;  /* 0x000000ffff077224 */ /* 0x000fd400078e0005 */
[----:B0-----:R-:W-:Y:S05]  /*0150*/  @!P1 BRA `(.L_x_37) ;  /* 0x0000000000789947 */ /* 0x001fea0003800000 */
[----:B------:R-:W-:Y:S01]  /*0160*/  UMOV UR4, 0x2 ;  /* 0x0000000200047882 */ /* 0x000fe20000000000 */
[----:B------:R-:W-:Y:S01]  /*0170*/  UMOV UR5, 0x0 ;  /* 0x0000000000057882 */ /* 0x000fe20000000000 */
[----:B------:R-:W-:Y:S01]  /*0180*/  UMOV UR6, 0x1 ;  /* 0x0000000100067882 */ /* 0x000fe20000000000 */
[----:B------:R-:W-:Y:S01]  /*0190*/  UMOV UR7, 0x0 ;  /* 0x0000000000077882 */ /* 0x000fe20000000000 */
[----:B------:R-:W-:Y:S01]  /*01a0*/  UIMAD.WIDE.U32 UR4, UR8, 0x1, UR4 ;  /* 0x00000001080478a5 */ /* 0x000fe2000f8e0004 */
[----:B------:R-:W-:Y:S01]  /*01b0*/  IADD3 R7, PT, PT, R5, R4, RZ ;  /* 0x0000000405077210 */ /* 0x000fe20007ffe0ff */
[----:B-1----:R-:W-:Y:S01]  /*01c0*/  UIMAD.WIDE.U32 UR6, UR14, 0x1, UR6 ;  /* 0x000000010e0678a5 */ /* 0x002fe2000f8e0006 */
[----:B------:R-:W-:Y:S01]  /*01d0*/  IMAD.MOV R6, RZ, RZ, -R4 ;  /* 0x000000ffff067224 */ /* 0x000fe200078e0a04 */
[----:B------:R-:W-:Y:S01]  /*01e0*/  UIADD3 UR12, UPT, UPT, UR5, UR9, URZ ;  /* 0x00000009050c7290 */ /* 0x000fe2000fffe0ff */
[----:B------:R-:W-:Y:S01]  /*01f0*/  IMAD.IADD R9, R0, 0x1, R5 ;  /* 0x0000000100097824 */ /* 0x000fe200078e0205 */
[----:B------:R-:W-:-:S12]  /*0200*/  UIADD3 UR13, UPT, UPT, UR7, UR15, URZ ;  /* 0x0000000f070d7290 */ /* 0x000fd8000fffe0ff */
.L_x_38:
[----:B0-----:R-:W-:Y:S01]  /*0210*/  IMAD.U32 R2, RZ, RZ, UR4 ;  /* 0x00000004ff027e24 */ /* 0x001fe2000f8e00ff */
[----:B------:R-:W-:Y:S01]  /*0220*/  MOV R5, UR12 ;  /* 0x0000000c00057c02 */ /* 0x000fe20008000f00 */
[----:B------:R-:W-:-:S03]  /*0230*/  IMAD.U32 R3, RZ, RZ, UR5 ;  /* 0x00000005ff037e24 */ /* 0x000fc6000f8e00ff */
[----:B------:R-:W-:-:S05]  /*0240*/  MOV R4, R2 ;  /* 0x0000000200047202 */ /* 0x000fca0000000f00 */
[----:B------:R-:W-:-:S05]  /*0250*/  IMAD.WIDE R4, R9, 0x3, R4 ;  /* 0x0000000309047825 */ /* 0x000fca00078e0204 */
[----:B------:R-:W2:Y:S04]  /*0260*/  LDG.E.U8 R11, desc[UR10][R4.64+0x1] ;  /* 0x0000010a040b7981 */ /* 0x000ea8000c1e1100 */
[----:B------:R-:W3:Y:S04]  /*0270*/  LDG.E.U8 R13, desc[UR10][R4.64+0x2] ;  /* 0x0000020a040d7981 */ /* 0x000ee8000c1e1100 */
[----:B------:R-:W4:Y:S01]  /*0280*/  LDG.E.U8 R15, desc[UR10][R4.64+0x3] ;  /* 0x0000030a040f7981 */ /* 0x000f22000c1e1100 */
[----:B------:R-:W-:-:S04]  /*0290*/  IADD3 R2, P1, PT, R9, UR6, RZ ;  /* 0x0000000609027c10 */ /* 0x000fc8000ff3e0ff */
[C---:B------:R-:W-:Y:S01]  /*02a0*/  LEA.HI.X.SX32 R3, R9.reuse, UR13, 0x1, P1 ;  /* 0x0000000d09037c11 */ /* 0x040fe200088f0eff */
[----:B------:R-:W-:Y:S01]  /*02b0*/  VIADD R6, R6, 0x1 ;  /* 0x0000000106067836 */ /* 0x000fe20000000000 */
[----:B--2---:R0:W-:Y:S04]  /*02c0*/  STG.E.U8 desc[UR10][R4.64+-0x2], R11 ;  /* 0xfffffe0b04007986 */ /* 0x0041e8000c10110a */
[----:B---3--:R0:W-:Y:S04]  /*02d0*/  STG.E.U8 desc[UR10][R4.64+-0x1], R13 ;  /* 0xffffff0d04007986 */ /* 0x0081e8000c10110a */
[----:B----4-:R0:W-:Y:S04]  /*02e0*/  STG.E.U8 desc[UR10][R4.64], R15 ;  /* 0x0000000f04007986 */ /* 0x0101e8000c10110a */
[----:B------:R-:W2:Y:S01]  /*02f0*/  LDG.E.U8 R17, desc[UR10][R2.64] ;  /* 0x0000000a02117981 */ /* 0x000ea2000c1e1100 */
[----:B------:R-:W-:Y:S01]  /*0300*/  ISETP.NE.AND P1, PT, R6, RZ, PT ;  /* 0x000000ff0600720c */ /* 0x000fe20003f25270 */
[----:B------:R-:W-:-:S02]  /*0310*/  VIADD R9, R9, 0x1 ;  /* 0x0000000109097836 */ /* 0x000fc40000000000 */
[----:B--2---:R0:W-:Y:S10]  /*0320*/  STG.E.U8 desc[UR10][R2.64+-0x1], R17 ;  /* 0xffffff1102007986 */ /* 0x0041f4000c10110a */
[----:B------:R-:W-:Y:S05]  /*0330*/  @P1 BRA `(.L_x_38) ;  /* 0xfffffffc00b41947 */ /* 0x000fea000383ffff */
.L_x_37:
[----:B-1----:R-:W-:Y:S05]  /*0340*/  @!P0 EXIT ;  /* 0x000000000000894d */ /* 0x002fea0003800000 */
[----:B------:R-:W-:Y:S01]  /*0350*/  UIADD3 UR4, UP0, UPT, UR8, 0x7, URZ ;  /* 0x0000000708047890 */ /* 0x000fe2000ff1e0ff */
[----:B------:R-:W-:Y:S01]  /*0360*/  IADD3 R6, PT, PT, R7, -R8, RZ ;  /* 0x8000000807067210 */ /* 0x000fe20007ffe0ff */
[----:B------:R-:W-:Y:S02]  /*0370*/  IMAD.IADD R7, R0, 0x1, R7 ;  /* 0x0000000100077824 */ /* 0x000fe400078e0207 */
[----:B------:R-:W-:-:S12]  /*0380*/  UIADD3.X UR5, UPT, UPT, URZ, UR9, URZ, UP0, !UPT ;  /* 0x00000009ff057290 */ /* 0x000fd800087fe4ff */
.L_x_39:
[----:B0--3--:R-:W-:Y:S01]  /*0390*/  MOV R5, UR5 ;  /* 0x0000000500057c02 */ /* 0x009fe20008000f00 */
[----:B------:R-:W-:-:S04]  /*03a0*/  IMAD.U32 R4, RZ, RZ, UR4 ;  /* 0x00000004ff047e24 */ /* 0x000fc8000f8e00ff */
[----:B------:R-:W-:-:S05]  /*03b0*/  IMAD.WIDE R4, R7, 0x3, R4 ;  /* 0x0000000307047825 */ /* 0x000fca00078e0204 */
[----:B------:R-:W2:Y:S04]  /*03c0*/  LDG.E.U8 R9, desc[UR10][R4.64+-0x4] ;  /* 0xfffffc0a04097981 */ /* 0x000ea8000c1e1100 */
[----:B------:R-:W3:Y:S04]  /*03d0*/  LDG.E.U8 R11, desc[UR10][R4.64+-0x3] ;  /* 0xfffffd0a040b7981 */ /* 0x000ee8000c1e1100 */
[----:B------:R-:W4:Y:S01]  /*03e0*/  LDG.E.U8 R13, desc[UR10][R4.64+-0x2] ;  /* 0xfffffe0a040d7981 */ /* 0x000f22000c1e1100 */
[----:B------:R-:W-:Y:S02]  /*03f0*/  SHF.R.S32.HI R0, RZ, 0x1f, R7 ;  /* 0x0000001fff007819 */ /* 0x000fe40000011407 */
[----:B------:R-:W-:-:S04]  /*0400*/  IADD3.X R2, P0, P1, R7, UR14, RZ, PT, PT ;  /* 0x0000000e07027c10 */ /* 0x000fc8000b90e4ff */
[----:B------:R-:W-:Y:S01]  /*0410*/  IADD3.X R3, PT, PT, R0, UR15, RZ, P0, P1 ;  /* 0x0000000f00037c10 */ /* 0x000fe200087e24ff */
[----:B--2---:R0:W-:Y:S04]  /*0420*/  STG.E.U8 desc[UR10][R4.64+-0x7], R9 ;  /* 0xfffff90904007986 */ /* 0x0041e8000c10110a */
[----:B---3--:R1:W-:Y:S04]  /*0430*/  STG.E.U8 desc[UR10][R4.64+-0x6], R11 ;  /* 0xfffffa0b04007986 */ /* 0x0083e8000c10110a */
[----:B----4-:R2:W-:Y:S04]  /*0440*/  STG.E.U8 desc[UR10][R4.64+-0x5], R13 ;  /* 0xfffffb0d04007986 */ /* 0x0105e8000c10110a */
[----:B------:R-:W3:Y:S04]  /*0450*/  LDG.E.U8 R15, desc[UR10][R2.64+-0x1] ;  /* 0xffffff0a020f7981 */ /* 0x000ee8000c1e1100 */
[----:B---3--:R3:W-:Y:S04]  /*0460*/  STG.E.U8 desc[UR10][R2.64+-0x2], R15 ;  /* 0xfffffe0f02007986 */ /* 0x0087e8000c10110a */
[----:B------:R-:W4:Y:S04]  /*0470*/  LDG.E.U8 R17, desc[UR10][R4.64+-0x1] ;  /* 0xffffff0a04117981 */ /* 0x000f28000c1e1100 */
[----:B------:R-:W5:Y:S04]  /*0480*/  LDG.E.U8 R19, desc[UR10][R4.64] ;  /* 0x0000000a04137981 */ /* 0x000f68000c1e1100 */
[----:B------:R-:W2:Y:S04]  /*0490*/  LDG.E.U8 R21, desc[UR10][R4.64+0x1] ;  /* 0x0000010a04157981 */ /* 0x000ea8000c1e1100 */
[----:B----4-:R4:W-:Y:S04]  /*04a0*/  STG.E.U8 desc[UR10][R4.64+-0x4], R17 ;  /* 0xfffffc1104007986 */ /* 0x0109e8000c10110a */
[----:B-----5:R5:W-:Y:S04]  /*04b0*/  STG.E.U8 desc[UR10][R4.64+-0x3], R19 ;  /* 0xfffffd1304007986 */ /* 0x020be8000c10110a */
[----:B--2---:R2:W-:Y:S04]  /*04c0*/  STG.E.U8 desc[UR10][R4.64+-0x2], R21 ;  /* 0xfffffe1504007986 */ /* 0x0045e8000c10110a */
[----:B0-----:R-:W3:Y:S04]  /*04d0*/  LDG.E.U8 R9, desc[UR10][R2.64] ;  /* 0x0000000a02097981 */ /* 0x001ee8000c1e1100 */
[----:B---3--:R0:W-:Y:S04]  /*04e0*/  STG.E.U8 desc[UR10][R2.64+-0x1], R9 ;  /* 0xffffff0902007986 */ /* 0x0081e8000c10110a */
[----:B-1----:R-:W3:Y:S04]  /*04f0*/  LDG.E.U8 R11, desc[UR10][R4.64+0x2] ;  /* 0x0000020a040b7981 */ /* 0x002ee8000c1e1100 */
[----:B------:R-:W4:Y:S04]  /*0500*/  LDG.E.U8 R13, desc[UR10][R4.64+0x3] ;  /* 0x0000030a040d7981 */ /* 0x000f28000c1e1100 */
[----:B------:R-:W5:Y:S04]  /*0510*/  LDG.E.U8 R15, desc[UR10][R4.64+0x4] ;  /* 0x0000040a040f7981 */ /* 0x000f68000c1e1100 */
[----:B---3--:R1:W-:Y:S04]  /*0520*/  STG.E.U8 desc[UR10][R4.64+-0x1], R11 ;  /* 0xffffff0b04007986 */ /* 0x0083e8000c10110a */
[----:B----4-:R3:W-:Y:S04]  /*0530*/  STG.E.U8 desc[UR10][R4.64], R13 ;  /* 0x0000000d04007986 */ /* 0x0107e8000c10110a */
[----:B-----5:R3:W-:Y:S04]  /*0540*/  STG.E.U8 desc[UR10][R4.64+0x1], R15 ;  /* 0x0000010f04007986 */ /* 0x0207e8000c10110a */
[----:B------:R-:W4:Y:S04]  /*0550*/  LDG.E.U8 R17, desc[UR10][R2.64+0x1] ;  /* 0x0000010a02117981 */ /* 0x000f28000c1e1100 */
[----:B----4-:R3:W-:Y:S04]  /*0560*/  STG.E.U8 desc[UR10][R2.64], R17 ;  /* 0x0000001102007986 */ /* 0x0107e8000c10110a */
[----:B------:R-:W4:Y:S04]  /*0570*/  LDG.E.U8 R19, desc[UR10][R4.64+0x5] ;  /* 0x0000050a04137981 */ /* 0x000f28000c1e1100 */
[----:B--2---:R-:W2:Y:S04]  /*0580*/  LDG.E.U8 R21, desc[UR10][R4.64+0x6] ;  /* 0x0000060a04157981 */ /* 0x004ea8000c1e1100 */
[----:B0-----:R-:W5:Y:S01]  /*0590*/  LDG.E.U8 R9, desc[UR10][R4.64+0x7] ;  /* 0x0000070a04097981 */ /* 0x001f62000c1e1100 */
[----:B------:R-:W-:-:S03]  /*05a0*/  VIADD R6, R6, 0x4 ;  /* 0x0000000406067836 */ /* 0x000fc60000000000 */
[----:B----4-:R3:W-:Y:S04]  /*05b0*/  STG.E.U8 desc[UR10][R4.64+0x2], R19 ;  /* 0x0000021304007986 */ /* 0x0107e8000c10110a */
[----:B--2---:R3:W-:Y:S04]  /*05c0*/  STG.E.U8 desc[UR10][R4.64+0x3], R21 ;  /* 0x0000031504007986 */ /* 0x0047e8000c10110a */
[----:B-----5:R3:W-:Y:S04]  /*05d0*/  STG.E.U8 desc[UR10][R4.64+0x4], R9 ;  /* 0x0000040904007986 */ /* 0x0207e8000c10110a */
[----:B-1----:R-:W2:Y:S01]  /*05e0*/  LDG.E.U8 R11, desc[UR10][R2.64+0x2] ;  /* 0x0000020a020b7981 */ /* 0x002ea2000c1e1100 */
[----:B------:R-:W-:-:S02]  /*05f0*/  ISETP.NE.AND P0, PT, R6, -0x1, PT ;  /* 0xffffffff0600780c */ /* 0x000fc40003f05270 */
[----:B------:R-:W-:Y:S01]  /*0600*/  IADD3 R7, PT, PT, R7, 0x4, RZ ;  /* 0x0000000407077810 */ /* 0x000fe20007ffe0ff */
[----:B--2---:R3:W-:Y:S10]  /*0610*/  STG.E.U8 desc[UR10][R2.64+0x1], R11 ;  /* 0x0000010b02007986 */ /* 0x0047f4000c10110a */
[----:B------:R-:W-:Y:S05]  /*0620*/  @P0 BRA `(.L_x_39) ;  /* 0xfffffffc00580947 */ /* 0x000fea000383ffff */
[----:B------:R-:W-:Y:S05]  /*0630*/  EXIT ;  /* 0x000000000000794d */ /* 0x000fea0003800000 */
.L_x_40:
        /* <DEDUP_REMOVED lines=12> */
.L_x_49:


//--------------------- .text._Z20backwardEnergyKernelPhiiPiS0_S0_ --------------------------
	.section	.text._Z20backwardEnergyKernelPhiiPiS0_S0_,"ax",@progbits
	.align	128
        .global         _Z20backwardEnergyKernelPhiiPiS0_S0_
        .type           _Z20backwardEnergyKernelPhiiPiS0_S0_,@function
        .size           _Z20backwardEnergyKernelPhiiPiS0_S0_,(.L_x_50 - _Z20backwardEnergyKernelPhiiPiS0_S0_)
        .other          _Z20backwardEnergyKernelPhiiPiS0_S0_,@"STO_CUDA_ENTRY STV_DEFAULT"
_Z20backwardEnergyKernelPhiiPiS0_S0_:
.text._Z20backwardEnergyKernelPhiiPiS0_S0_:
[----:B------:R-:W-:Y:S01]  /*0000*/  LDC R1, c[0x0][0x37c] ;  /* 0x0000df00ff017b82 */ /* 0x000fe20000000800 */
[----:B------:R-:W0:Y:S07]  /*0010*/  S2R R3, SR_TID.Y ;  /* 0x0000000000037919 */ /* 0x000e2e0000002200 */
[----:B------:R-:W1:Y:S01]  /*0020*/  LDC R5, c[0x0][0x360] ;  /* 0x0000d800ff057b82 */ /* 0x000e620000000800 */
[----:B------:R-:W1:Y:S07]  /*0030*/  S2R R2, SR_TID.X ;  /* 0x0000000000027919 */ /* 0x000e6e0000002100 */
[----:B------:R-:W0:Y:S08]  /*0040*/  S2UR UR5, SR_CTAID.Y ;  /* 0x00000000000579c3 */ /* 0x000e300000002600 */
[----:B------:R-:W0:Y:S08]  /*0050*/  LDC R0, c[0x0][0x364] ;  /* 0x0000d900ff007b82 */ /* 0x000e300000000800 */
[----:B------:R-:W1:Y:S08]  /*0060*/  S2UR UR4, SR_CTAID.X ;  /* 0x00000000000479c3 */ /* 0x000e700000002500 */
[----:B------:R-:W2:Y:S01]  /*0070*/  LDC.64 R8, c[0x0][0x388] ;  /* 0x0000e200ff087b82 */ /* 0x000ea20000000a00 */
[----:B0-----:R-:W-:-:S02]  /*0080*/  IMAD R0, R0, UR5, R3 ;  /* 0x0000000500007c24 */ /* 0x001fc4000f8e0203 */
[----:B-1----:R-:W-:-:S03]  /*0090*/  IMAD R5, R5, UR4, R2 ;  /* 0x0000000405057c24 */ /* 0x002fc6000f8e0202 */
[----:B--2---:R-:W-:-:S04]  /*00a0*/  ISETP.GE.AND P0, PT, R0, R9, PT ;  /* 0x000000090000720c */ /* 0x004fc80003f06270 */
[----:B------:R-:W-:-:S13]  /*00b0*/  ISETP.GE.OR P0, PT, R5, R8, P0 ;  /* 0x000000080500720c */ /* 0x000fda0000706670 */
[----:B------:R-:W-:Y:S05]  /*00c0*/  @P0 EXIT ;  /* 0x000000000000094d */ /* 0x000fea0003800000 */
[----:B------:R-:W0:Y:S01]  /*00d0*/  LDC.64 R2, c[0x4][RZ] ;  /* 0x01000000ff027b82 */ /* 0x000e220000000a00 */
[----:B------:R-:W0:Y:S01]  /*00e0*/  LDCU.64 UR4, c[0x0][0x358] ;  /* 0x00006b00ff0477ac */ /* 0x000e220008000a00 */
[C---:B------:R-:W-:Y:S01]  /*00f0*/  VIADD R13, R5.reuse, 0x1 ;  /* 0x00000001050d7836 */ /* 0x040fe20000000000 */
[----:B------:R-:W1:Y:S01]  /*0100*/  LDCU.64 UR6, c[0x0][0x380] ;  /* 0x00007000ff0677ac */ /* 0x000e620008000a00 */
[C---:B------:R-:W-:Y:S01]  /*0110*/  VIADD R16, R0.reuse, 0x1 ;  /* 0x0000000100107836 */ /* 0x040fe20000000000 */
[----:B------:R-:W-:Y:S02]  /*0120*/  VIMNMX.U32 R4, PT, PT, R0, 0x1, !PT ;  /* 0x0000000100047848 */ /* 0x000fe40007fe0000 */
[----:B------:R-:W-:Y:S01]  /*0130*/  VIMNMX R11, PT, PT, R5, 0x1, !PT ;  /* 0x00000001050b7848 */ /* 0x000fe20007fe0100 */
[----:B------:R-:W2:Y:S01]  /*0140*/  LDCU.128 UR8, c[0x3][URZ] ;  /* 0x00c00000ff0877ac */ /* 0x000ea20008000c00 */
[----:B------:R-:W3:Y:S01]  /*0150*/  LDCU.128 UR20, c[0x3][0x20] ;  /* 0x00c00400ff1477ac */ /* 0x000ee20008000c00 */
[----:B------:R-:W4:Y:S01]  /*0160*/  LDCU.128 UR12, c[0x3][0x30] ;  /* 0x00c00600ff0c77ac */ /* 0x000f220008000c00 */
[----:B------:R-:W5:Y:S01]  /*0170*/  LDCU.128 UR16, c[0x3][0x10] ;  /* 0x00c00200ff1077ac */ /* 0x000f620008000c00 */
[----:B0-----:R0:W2:Y:S01]  /*0180*/  LDG.E R7, desc[UR4][R2.64] ;  /* 0x0000000402077981 */ /* 0x0010a2000c1e1900 */
[----:B------:R-:W-:Y:S01]  /*0190*/  ISETP.GE.AND P0, PT, R13, R8, PT ;  /* 0x000000080d00720c */ /* 0x000fe20003f06270 */
[----:B------:R-:W-:Y:S01]  /*01a0*/  VIADD R4, R4, 0xffffffff ;  /* 0xffffffff04047836 */ /* 0x000fe20000000000 */
[----:B------:R-:W-:-:S02]  /*01b0*/  ISETP.GE.U32.AND P1, PT, R16, R9, PT ;  /* 0x000000091000720c */ /* 0x000fc40003f26070 */
[----:B0-----:R-:W-:-:S09]  /*01c0*/  VIMNMX R3, PT, PT, RZ, R5, !PT ;  /* 0x00000005ff037248 */ /* 0x001fd20007fe0100 */
[----:B------:R-:W-:Y:S01]  /*01d0*/  @P0 VIADD R13, R8, 0xffffffff ;  /* 0xffffffff080d0836 */ /* 0x000fe20000000000 */
[----:B------:R-:W-:Y:S02]  /*01e0*/  ISETP.GE.AND P0, PT, R5, -0x1, PT ;  /* 0xffffffff0500780c */ /* 0x000fe40003f06270 */
[----:B------:R-:W-:Y:S02]  /*01f0*/  @P1 IADD3 R16, PT, PT, R9, -0x1, RZ ;  /* 0xffffffff09101810 */ /* 0x000fe40007ffe0ff */
[----:B------:R-:W-:Y:S01]  /*0200*/  SEL R13, R13, RZ, P0 ;  /* 0x000000ff0d0d7207 */ /* 0x000fe20000000000 */
[C---:B--2---:R-:W-:Y:S02]  /*0210*/  IMAD R4, R7.reuse, R4, RZ ;  /* 0x0000000407047224 */ /* 0x044fe400078e02ff */
[----:B------:R-:W-:Y:S02]  /*0220*/  IMAD R0, R0, R7, RZ ;  /* 0x0000000700007224 */ /* 0x000fe400078e02ff */
[C---:B------:R-:W-:Y:S01]  /*0230*/  IMAD.IADD R6, R4.reuse, 0x1, R3 ;  /* 0x0000000104067824 */ /* 0x040fe200078e0203 */
[----:B------:R-:W-:Y:S01]  /*0240*/  SHF.R.S32.HI R2, RZ, 0x1f, R4 ;  /* 0x0000001fff027819 */ /* 0x000fe20000011404 */
[----:B------:R-:W-:Y:S01]  /*0250*/  IMAD R16, R7, R16, RZ ;  /* 0x0000001007107224 */ /* 0x000fe200078e02ff */
[----:B-1----:R-:W-:-:S02]  /*0260*/  IADD3 R20, P2, P3, R4, UR6, R11 ;  /* 0x0000000604147c10 */ /* 0x002fc4000fb5e00b */
[----:B------:R-:W-:Y:S02]  /*0270*/  SHF.R.S32.HI R8, RZ, 0x1f, R0 ;  /* 0x0000001fff087819 */ /* 0x000fe40000011400 */
[----:B------:R-:W-:Y:S02]  /*0280*/  IADD3.X R21, PT, PT, R2, UR7, RZ, P2, P3 ;  /* 0x0000000702157c10 */ /* 0x000fe400097e64ff */
[----:B------:R-:W-:Y:S02]  /*0290*/  IADD3 R14, P0, P1, R0, UR6, R11 ;  /* 0x00000006000e7c10 */ /* 0x000fe4000f91e00b */
[----:B------:R-:W-:Y:S02]  /*02a0*/  IADD3 R18, P2, PT, R6, UR6, RZ ;  /* 0x0000000606127c10 */ /* 0x000fe4000ff5e0ff */
[----:B------:R-:W-:Y:S02]  /*02b0*/  IADD3 R2, PT, PT, R4, R13, RZ ;  /* 0x0000000d04027210 */ /* 0x000fe40007ffe0ff */
[----:B------:R-:W-:Y:S01]  /*02c0*/  IADD3.X R15, PT, PT, R8, UR7, RZ, P0, P1 ;  /* 0x00000007080f7c10 */ /* 0x000fe200087e24ff */
[----:B------:R0:W2:Y:S01]  /*02d0*/  LDG.E.U8 R4, desc[UR4][R20.64+-0x1] ;  /* 0xffffff0414047981 */ /* 0x0000a2000c1e1100 */
[----:B------:R-:W-:-:S02]  /*02e0*/  LEA.HI.X.SX32 R19, R6, UR7, 0x1, P2 ;  /* 0x0000000706137c11 */ /* 0x000fc400090f0eff */
[C---:B------:R-:W-:Y:S01]  /*02f0*/  IADD3 R8, P0, PT, R2.reuse, UR6, RZ ;  /* 0x0000000602087c10 */ /* 0x040fe2000ff1e0ff */
[--C-:B------:R-:W-:Y:S01]  /*0300*/  IMAD.IADD R12, R3, 0x1, R0.reuse ;  /* 0x00000001030c7824 */ /* 0x100fe200078e0200 */
[----:B------:R1:W4:Y:S02]  /*0310*/  LDG.E.U8 R6, desc[UR4][R14.64+-0x1] ;  /* 0xffffff040e067981 */ /* 0x000324000c1e1100 */
[----:B------:R-:W-:Y:S02]  /*0320*/  LEA.HI.X.SX32 R9, R2, UR7, 0x1, P0 ;  /* 0x0000000702097c11 */ /* 0x000fe400080f0eff */
[----:B------:R2:W5:Y:S01]  /*0330*/  LDG.E.U8 R7, desc[UR4][R18.64] ;  /* 0x0000000412077981 */ /* 0x000562000c1e1100 */
[----:B------:R-:W-:Y:S01]  /*0340*/  IADD3 R10, P0, PT, R12, UR6, RZ ;  /* 0x000000060c0a7c10 */ /* 0x000fe2000ff1e0ff */
[C---:B------:R-:W-:Y:S01]  /*0350*/  IMAD.IADD R17, R13.reuse, 0x1, R0 ;  /* 0x000000010d117824 */ /* 0x040fe200078e0200 */
[----:B------:R-:W-:Y:S01]  /*0360*/  IADD3 R2, P1, P2, R16, UR6, R11 ;  /* 0x0000000610027c10 */ /* 0x000fe2000fa3e00b */
[----:B------:R-:W4:Y:S01]  /*0370*/  LDG.E.U8 R8, desc[UR4][R8.64] ;  /* 0x0000000408087981 */ /* 0x000f22000c1e1100 */
[----:B------:R-:W-:Y:S01]  /*0380*/  LEA.HI.X.SX32 R11, R12, UR7, 0x1, P0 ;  /* 0x000000070c0b7c11 */ /* 0x000fe200080f0eff */
[----:B0-----:R-:W-:Y:S01]  /*0390*/  IMAD.IADD R21, R13, 0x1, R16 ;  /* 0x000000010d157824 */ /* 0x001fe200078e0210 */
[----:B------:R-:W-:-:S02]  /*03a0*/  IADD3 R12, P0, PT, R17, UR6, RZ ;  /* 0x00000006110c7c10 */ /* 0x000fc4000ff1e0ff */
[----:B------:R-:W-:Y:S01]  /*03b0*/  IADD3 R20, PT, PT, R3, R16, RZ ;  /* 0x0000001003147210 */ /* 0x000fe20007ffe0ff */
[----:B------:R5:W4:Y:S01]  /*03c0*/  LDG.E.U8 R10, desc[UR4][R10.64] ;  /* 0x000000040a0a7981 */ /* 0x000b22000c1e1100 */
[----:B------:R-:W-:Y:S02]  /*03d0*/  SHF.R.S32.HI R16, RZ, 0x1f, R16 ;  /* 0x0000001fff107819 */ /* 0x000fe40000011410 */
[----:B------:R-:W-:Y:S02]  /*03e0*/  LEA.HI.X.SX32 R13, R17, UR7, 0x1, P0 ;  /* 0x00000007110d7c11 */ /* 0x000fe400080f0eff */
[----:B------:R-:W-:Y:S02]  /*03f0*/  IADD3.X R3, PT, PT, R16, UR7, RZ, P1, P2 ;  /* 0x0000000710037c10 */ /* 0x000fe40008fe44ff */
[----:B-1----:R-:W-:Y:S01]  /*0400*/  IADD3 R14, P0, PT, R20, UR6, RZ ;  /* 0x00000006140e7c10 */ /* 0x002fe2000ff1e0ff */
[----:B------:R-:W4:Y:S01]  /*0410*/  LDG.E.U8 R12, desc[UR4][R12.64] ;  /* 0x000000040c0c7981 */ /* 0x000f22000c1e1100 */
[----:B------:R-:W-:-:S02]  /*0420*/  IADD3 R16, P1, PT, R21, UR6, RZ ;  /* 0x0000000615107c10 */ /* 0x000fc4000ff3e0ff */
[----:B------:R-:W-:Y:S01]  /*0430*/  LEA.HI.X.SX32 R15, R20, UR7, 0x1, P0 ;  /* 0x00000007140f7c11 */ /* 0x000fe200080f0eff */
[----:B------:R0:W4:Y:S01]  /*0440*/  LDG.E.U8 R2, desc[UR4][R2.64+-0x1] ;  /* 0xffffff0402027981 */ /* 0x000122000c1e1100 */
[----:B------:R-:W-:Y:S01]  /*0450*/  LEA.HI.X.SX32 R17, R21, UR7, 0x1, P1 ;  /* 0x0000000715117c11 */ /* 0x000fe200088f0eff */
[----:B------:R-:W1:Y:S02]  /*0460*/  LDCU.64 UR6, c[0x3][0x40] ;  /* 0x00c00800ff0677ac */ /* 0x000e640008000a00 */
[----:B------:R-:W1:Y:S04]  /*0470*/  LDG.E.U8 R9, desc[UR4][R14.64] ;  /* 0x000000040e097981 */ /* 0x000e68000c1e1100 */
[----:B------:R-:W4:Y:S01]  /*0480*/  LDG.E.U8 R16, desc[UR4][R16.64] ;  /* 0x0000000410107981 */ /* 0x000f22000c1e1100 */
[----:B------:R-:W-:-:S02]  /*0490*/  IMAD.IADD R5, R5, 0x1, R0 ;  /* 0x0000000105057824 */ /* 0x000fc400078e0200 */
[C---:B--2---:R-:W-:Y:S02]  /*04a0*/  IMAD R18, R4.reuse, UR8, RZ ;  /* 0x0000000804127c24 */ /* 0x044fe4000f8e02ff */
[----:B---3--:R-:W-:Y:S02]  /*04b0*/  IMAD R4, R4, UR21, RZ ;  /* 0x0000001504047c24 */ /* 0x008fe4000f8e02ff */
[C---:B-----5:R-:W-:Y:S02]  /*04c0*/  IMAD R11, R7.reuse, UR9, R18 ;  /* 0x00000009070b7c24 */ /* 0x060fe4000f8e0212 */
[----:B------:R-:W-:Y:S02]  /*04d0*/  IMAD R7, R7, UR22, R4 ;  /* 0x0000001607077c24 */ /* 0x000fe4000f8e0204 */
[C---:B----4-:R-:W-:Y:S02]  /*04e0*/  IMAD R11, R8.reuse, UR10, R11 ;  /* 0x0000000a080b7c24 */ /* 0x050fe4000f8e020b */
[----:B------:R-:W-:-:S02]  /*04f0*/  IMAD R7, R8, UR23, R7 ;  /* 0x0000001708077c24 */ /* 0x000fc4000f8e0207 */
[C---:B------:R-:W-:Y:S02]  /*0500*/  IMAD R11, R6.reuse, UR11, R11 ;  /* 0x0000000b060b7c24 */ /* 0x040fe4000f8e020b */
[----:B------:R-:W-:Y:S02]  /*0510*/  IMAD R7, R6, UR12, R7 ;  /* 0x0000000c06077c24 */ /* 0x000fe4000f8e0207 */
[C---:B------:R-:W-:Y:S02]  /*0520*/  IMAD R11, R10.reuse, UR16, R11 ;  /* 0x000000100a0b7c24 */ /* 0x040fe4000f8e020b */
[----:B------:R-:W-:-:S04]  /*0530*/  IMAD R7, R10, UR13, R7 ;  /* 0x0000000d0a077c24 */ /* 0x000fc8000f8e0207 */
[C---:B0-----:R-:W-:Y:S02]  /*0540*/  IMAD R3, R12.reuse, UR14, R7 ;  /* 0x0000000e0c037c24 */ /* 0x041fe4000f8e0207 */
[----:B------:R-:W-:Y:S01]  /*0550*/  IMAD R11, R12, UR17, R11 ;  /* 0x000000110c0b7c24 */ /* 0x000fe2000f8e020b */
[----:B------:R-:W0:Y:S01]  /*0560*/  LDC.64 R6, c[0x0][0x3a0] ;  /* 0x0000e800ff067b82 */ /* 0x000e220000000a00 */
[C---:B------:R-:W-:Y:S02]  /*0570*/  IMAD R4, R2.reuse, UR15, R3 ;  /* 0x0000000f02047c24 */ /* 0x040fe4000f8e0203 */
[----:B------:R-:W-:Y:S02]  /*0580*/  IMAD R2, R2, UR18, R11 ;  /* 0x0000001202027c24 */ /* 0x000fe4000f8e020b */
[C---:B-1----:R-:W-:Y:S02]  /*0590*/  IMAD R3, R9.reuse, UR6, R4 ;  /* 0x0000000609037c24 */ /* 0x042fe4000f8e0204 */
[----:B------:R-:W-:-:S04]  /*05a0*/  IMAD R9, R9, UR19, R2 ;  /* 0x0000001309097c24 */ /* 0x000fc8000f8e0202 */
[C---:B------:R-:W-:Y:S02]  /*05b0*/  IMAD R9, R16.reuse, UR20, R9 ;  /* 0x0000001410097c24 */ /* 0x040fe4000f8e0209 */
[----:B------:R-:W-:-:S03]  /*05c0*/  IMAD R3, R16, UR7, R3 ;  /* 0x0000000710037c24 */ /* 0x000fc6000f8e0203 */
[----:B------:R-:W-:Y:S02]  /*05d0*/  IABS R9, R9 ;  /* 0x0000000900097213 */ /* 0x000fe40000000000 */
[----:B------:R-:W-:Y:S02]  /*05e0*/  IABS R3, R3 ;  /* 0x0000000300037213 */ /* 0x000fe40000000000 */
[----:B------:R-:W-:Y:S01]  /*05f0*/  MOV R0, R9 ;  /* 0x0000000900007202 */ /* 0x000fe20000000f00 */
[----:B0-----:R-:W-:-:S04]  /*0600*/  IMAD.WIDE R6, R5, 0x4, R6 ;  /* 0x0000000405067825 */ /* 0x001fc800078e0206 */
[----:B------:R-:W-:-:S05]  /*0610*/  IMAD.IADD R3, R3, 0x1, R0 ;  /* 0x0000000103037824 */ /* 0x000fca00078e0200 */
[----:B------:R-:W-:Y:S01]  /*0620*/  STG.E desc[UR4][R6.64], R3 ;  /* 0x0000000306007986 */ /* 0x000fe2000c101904 */
[----:B------:R-:W-:Y:S05]  /*0630*/  EXIT ;  /* 0x000000000000794d */ /* 0x000fea0003800000 */
.L_x_41:
        /* <DEDUP_REMOVED lines=12> */
.L_x_50:


//--------------------- .text._Z14Rgb2GrayKernelP6uchar3iiPh --------------------------
	.section	.text._Z14Rgb2GrayKernelP6uchar3iiPh,"ax",@progbits
	.align	128
        .global         _Z14Rgb2GrayKernelP6uchar3iiPh
        .type           _Z14Rgb2GrayKernelP6uchar3iiPh,@function
        .size           _Z14Rgb2GrayKernelP6uchar3iiPh,(.L_x_51 - _Z14Rgb2GrayKernelP6uchar3iiPh)
        .other          _Z14Rgb2GrayKernelP6uchar3iiPh,@"STO_CUDA_ENTRY STV_DEFAULT"
_Z14Rgb2GrayKernelP6uchar3iiPh:
.text._Z14Rgb2GrayKernelP6uchar3iiPh:
[----:B------:R-:W-:Y:S01]  /*0000*/  LDC R1, c[0x0][0x37c] ;  /* 0x0000df00ff017b82 */ /* 0x000fe20000000800 */
[----:B------:R-:W0:Y:S07]  /*0010*/  S2R R3, SR_TID.X ;  /* 0x0000000000037919 */ /* 0x000e2e0000002100 */
[----:B------:R-:W1:Y:S01]  /*0020*/  LDC R5, c[0x0][0x364] ;  /* 0x0000d900ff057b82 */ /* 0x000e620000000800 */
[----:B------:R-:W2:Y:S01]  /*0030*/  LDCU.64 UR6, c[0x0][0x388] ;  /* 0x00007100ff0677ac */ /* 0x000ea20008000a00 */
[----:B------:R-:W1:Y:S06]  /*0040*/  S2R R0, SR_TID.Y ;  /* 0x0000000000007919 */ /* 0x000e6c0000002200 */
[----:B------:R-:W0:Y:S08]  /*0050*/  S2UR UR5, SR_CTAID.X ;  /* 0x00000000000579c3 */ /* 0x000e300000002500 */
[----:B------:R-:W0:Y:S08]  /*0060*/  LDC R2, c[0x0][0x360] ;  /* 0x0000d800ff027b82 */ /* 0x000e300000000800 */
[----:B------:R-:W1:Y:S01]  /*0070*/  S2UR UR4, SR_CTAID.Y ;  /* 0x00000000000479c3 */ /* 0x000e620000002600 */
[----:B0-----:R-:W-:Y:S01]  /*0080*/  IMAD R2, R2, UR5, R3 ;  /* 0x0000000502027c24 */ /* 0x001fe2000f8e0203 */
[----:B--2---:R-:W-:Y:S01]  /*0090*/  USHF.R.S32.HI UR5, URZ, 0x1f, UR6 ;  /* 0x0000001fff057899 */ /* 0x004fe20008011406 */
[----:B------:R-:W-:-:S03]  /*00a0*/  HFMA2 R3, -RZ, RZ, 0, 0 ;  /* 0x00000000ff037431 */ /* 0x000fc600000001ff */
[----:B------:R-:W-:Y:S01]  /*00b0*/  ISETP.GE.U32.AND P0, PT, R2, UR6, PT ;  /* 0x0000000602007c0c */ /* 0x000fe2000bf06070 */
[----:B-1----:R-:W-:-:S03]  /*00c0*/  IMAD R5, R5, UR4, R0 ;  /* 0x0000000405057c24 */ /* 0x002fc6000f8e0200 */
[----:B------:R-:W-:Y:S01]  /*00d0*/  ISETP.GE.U32.AND.EX P0, PT, RZ, UR5, PT, P0 ;  /* 0x00000005ff007c0c */ /* 0x000fe2000bf06100 */
[----:B------:R-:W-:-:S03]  /*00e0*/  IMAD R7, R5, UR5, RZ ;  /* 0x0000000505077c24 */ /* 0x000fc6000f8e02ff */
[C---:B------:R-:W-:Y:S01]  /*00f0*/  ISETP.GE.U32.OR P0, PT, R5.reuse, UR7, P0 ;  /* 0x0000000705007c0c */ /* 0x040fe20008706470 */
[----:B------:R-:W-:-:S12]  /*0100*/  IMAD.WIDE.U32 R2, R5, UR6, R2 ;  /* 0x0000000605027c25 */ /* 0x000fd8000f8e0002 */
[----:B------:R-:W-:Y:S05]  /*0110*/  @P0 EXIT ;  /* 0x000000000000094d */ /* 0x000fea0003800000 */
[----:B------:R-:W0:Y:S01]  /*0120*/  LDC.64 R4, c[0x0][0x380] ;  /* 0x0000e000ff047b82 */ /* 0x000e220000000a00 */
[----:B------:R-:W1:Y:S01]  /*0130*/  LDCU.64 UR4, c[0x0][0x358] ;  /* 0x00006b00ff0477ac */ /* 0x000e620008000a00 */
[----:B------:R-:W-:Y:S01]  /*0140*/  IADD3 R8, PT, PT, R3, R7, RZ ;  /* 0x0000000703087210 */ /* 0x000fe20007ffe0ff */
[----:B------:R-:W2:Y:S04]  /*0150*/  LDCU.64 UR6, c[0x0][0x390] ;  /* 0x00007200ff0677ac */ /* 0x000ea80008000a00 */
[----:B------:R-:W-:Y:S02]  /*0160*/  IMAD R3, R8, 0x3, RZ ;  /* 0x0000000308037824 */ /* 0x000fe400078e02ff */
[----:B0-----:R-:W-:-:S05]  /*0170*/  IMAD.WIDE.U32 R4, R2, 0x3, R4 ;  /* 0x0000000302047825 */ /* 0x001fca00078e0004 */
[----:B------:R-:W-:-:S05]  /*0180*/  IADD3 R5, PT, PT, R5, R3, RZ ;  /* 0x0000000305057210 */ /* 0x000fca0007ffe0ff */
[----:B-1----:R-:W3:Y:S04]  /*0190*/  LDG.E.U8 R3, desc[UR4][R4.64+0x1] ;  /* 0x0000010404037981 */ /* 0x002ee8000c1e1100 */
[----:B------:R-:W4:Y:S04]  /*01a0*/  LDG.E.U8 R0, desc[UR4][R4.64] ;  /* 0x0000000404007981 */ /* 0x000f28000c1e1100 */
[----:B------:R-:W5:Y:S01]  /*01b0*/  LDG.E.U8 R6, desc[UR4][R4.64+0x2] ;  /* 0x0000020404067981 */ /* 0x000f62000c1e1100 */
[----:B--2---:R-:W-:Y:S02]  /*01c0*/  IADD3 R2, P0, PT, R2, UR6, RZ ;  /* 0x0000000602027c10 */ /* 0x004fe4000ff1e0ff */
[----:B---3--:R-:W-:-:S02]  /*01d0*/  I2FP.F32.U32 R3, R3 ;  /* 0x0000000300037245 */ /* 0x008fc40000201000 */
[----:B----4-:R-:W-:-:S03]  /*01e0*/  I2FP.F32.U32 R0, R0 ;  /* 0x0000000000007245 */ /* 0x010fc60000201000 */
[----:B------:R-:W-:Y:S01]  /*01f0*/  FMUL R3, R3, 0.58700001239776611328 ;  /* 0x3f1645a203037820 */ /* 0x000fe20000400000 */
[----:B-----5:R-:W-:-:S03]  /*0200*/  I2FP.F32.U32 R7, R6 ;  /* 0x0000000600077245 */ /* 0x020fc60000201000 */
[----:B------:R-:W-:Y:S01]  /*0210*/  FFMA R0, R0, 0.29899999499320983887, R3 ;  /* 0x3e99168700007823 */ /* 0x000fe20000000003 */
[----:B------:R-:W-:-:S03]  /*0220*/  IADD3.X R3, PT, PT, R8, UR7, RZ, P0, !PT ;  /* 0x0000000708037c10 */ /* 0x000fc600087fe4ff */
[----:B------:R-:W-:-:S04]  /*0230*/  FFMA R0, R7, 0.11400000005960464478, R0 ;  /* 0x3de978d507007823 */ /* 0x000fc80000000000 */
[----:B------:R-:W0:Y:S02]  /*0240*/  F2I.U32.TRUNC.NTZ R7, R0 ;  /* 0x0000000000077305 */ /* 0x000e24000020f000 */
[----:B0-----:R-:W-:Y:S01]  /*0250*/  STG.E.U8 desc[UR4][R2.64], R7 ;  /* 0x0000000702007986 */ /* 0x001fe2000c101104 */
[----:B------:R-:W-:Y:S05]  /*0260*/  EXIT ;  /* 0x000000000000794d */ /* 0x000fea0003800000 */
.L_x_42:
        /* <DEDUP_REMOVED lines=9> */
.L_x_51:


//--------------------- .nv.shared.reserved.0     --------------------------
	.section	.nv.shared.reserved.0,"aw",@nobits
	.weak		__nv_reservedSMEM_offset_0_alias
	.size		__nv_reservedSMEM_offset_0_alias, 0, 64
	.other		__nv_reservedSMEM_offset_0_alias,@"STO_CUDA_RESERVED_SHARED STV_DEFAULT"
__nv_reservedSMEM_offset_0_alias:
	.zero		0
	.zero		64


//--------------------- .nv.global                --------------------------
	.section	.nv.global,"aw",@nobits
	.align	4
.nv.global:
	.type		d_originalWidth,@object
	.size		d_originalWidth,(.L_2 - d_originalWidth)
d_originalWidth:
	.zero		4
.L_2:


//--------------------- .nv.constant0._Z31updateLocalBackwardEnergyKernelPhPiiiS0_ --------------------------
	.section	.nv.constant0._Z31updateLocalBackwardEnergyKernelPhPiiiS0_,"a",@progbits
	.sectionflags	@""
	.align	4
.nv.constant0._Z31updateLocalBackwardEnergyKernelPhPiiiS0_:
	.zero		928


//--------------------- .nv.constant0._Z18convertToIntKernelPfPiii --------------------------
	.section	.nv.constant0._Z18convertToIntKernelPfPiii,"a",@progbits
	.sectionflags	@""
	.align	4
.nv.constant0._Z18convertToIntKernelPfPiii:
	.zero		920


//--------------------- .nv.constant0._Z18hybridEnergyKernelPiPfS0_ii --------------------------
	.section	.nv.constant0._Z18hybridEnergyKernelPiPfS0_ii,"a",@progbits
	.sectionflags	@""
	.align	4
.nv.constant0._Z18hybridEnergyKernelPiPfS0_ii:
	.zero		928


//--------------------- .nv.constant0._Z19forwardEnergyKernelPhiiPf --------------------------
	.section	.nv.constant0._Z19forwardEnergyKernelPhiiPf,"a",@progbits
	.sectionflags	@""
	.align	4
.nv.constant0._Z19forwardEnergyKernelPhiiPf:
	.zero		920


//--------------------- .nv.constant0._Z16seamsScoreKernelPiS_iii --------------------------
	.section	.nv.constant0._Z16seamsScoreKernelPiS_iii,"a",@progbits
	.sectionflags	@""
	.align	4
.nv.constant0._Z16seamsScoreKernelPiS_iii:
	.zero		924


//--------------------- .nv.constant0._Z13carvingKernelPiP6uchar3Phi --------------------------
	.section	.nv.constant0._Z13carvingKernelPiP6uchar3Phi,"a",@progbits
	.sectionflags	@""
	.align	4
.nv.constant0._Z13carvingKernelPiP6uchar3Phi:
	.zero		924


//--------------------- .nv.constant0._Z20backwardEnergyKernelPhiiPiS0_S0_ --------------------------
	.section	.nv.constant0._Z20backwardEnergyKernelPhiiPiS0_S0_,"a",@progbits
	.sectionflags	@""
	.align	4
.nv.constant0._Z20backwardEnergyKernelPhiiPiS0_S0_:
	.zero		936


//--------------------- .nv.constant0._Z14Rgb2GrayKernelP6uchar3iiPh --------------------------
	.section	.nv.constant0._Z14Rgb2GrayKernelP6uchar3iiPh,"a",@progbits
	.sectionflags	@""
	.align	4
.nv.constant0._Z14Rgb2GrayKernelP6uchar3iiPh:
	.zero		920


//--------------------- SYMBOLS --------------------------

	.type		.nv.reservedSmem.offset0,@object
	.size		.nv.reservedSmem.offset0,0x4
